//
// Generated by NVIDIA NVVM Compiler
//
// Compiler Build ID: CL-36424714
// Cuda compilation tools, release 13.0, V13.0.88
// Based on NVVM 20.0.0
//

.version 9.0
.target sm_100
.address_size 64

	// .globl	_Z7array2DPfS_ii
.global .align 4 .b8 __cudart_i2opi_f[24] = {65, 144, 67, 60, 153, 149, 98, 219, 192, 221, 52, 245, 209, 87, 39, 252, 41, 21, 68, 78, 110, 131, 249, 162};

.visible .entry _Z7array2DPfS_ii(
	.param .u64 .ptr .align 1 _Z7array2DPfS_ii_param_0,
	.param .u64 .ptr .align 1 _Z7array2DPfS_ii_param_1,
	.param .u32 _Z7array2DPfS_ii_param_2,
	.param .u32 _Z7array2DPfS_ii_param_3
)
{
	.local .align 4 .b8 	__local_depot0[28];
	.reg .b64 	%SP;
	.reg .b64 	%SPL;
	.reg .pred 	%p<72>;
	.reg .b32 	%r<214>;
	.reg .b32 	%f<354>;
	.reg .b64 	%rd<83>;
	.reg .b64 	%fd<9>;

	mov.u64 	%SPL, __local_depot0;
	ld.param.u64 	%rd30, [_Z7array2DPfS_ii_param_0];
	ld.param.u64 	%rd31, [_Z7array2DPfS_ii_param_1];
	ld.param.u32 	%r58, [_Z7array2DPfS_ii_param_2];
	ld.param.u32 	%r59, [_Z7array2DPfS_ii_param_3];
	add.u64 	%rd1, %SPL, 0;
	mov.u32 	%r61, %ctaid.x;
	mov.u32 	%r62, %ntid.x;
	mov.u32 	%r63, %tid.x;
	mad.lo.s32 	%r1, %r61, %r62, %r63;
	mov.u32 	%r64, %ctaid.y;
	mov.u32 	%r65, %ntid.y;
	mov.u32 	%r66, %tid.y;
	mad.lo.s32 	%r67, %r64, %r65, %r66;
	setp.ge.s32 	%p1, %r1, %r58;
	setp.ge.s32 	%p2, %r67, %r59;
	or.pred  	%p3, %p1, %p2;
	@%p3 bra 	$L__BB0_54;
	cvt.rn.f32.s32 	%f44, %r1;
	mul.f32 	%f45, %f44, 0f40C8F5C3;
	cvt.rn.f32.s32 	%f1, %r58;
	div.rn.f32 	%f2, %f45, %f1;
	mul.f32 	%f46, %f2, 0f3F22F983;
	cvt.rni.s32.f32 	%r209, %f46;
	cvt.rn.f32.s32 	%f47, %r209;
	fma.rn.f32 	%f48, %f47, 0fBFC90FDA, %f2;
	fma.rn.f32 	%f49, %f47, 0fB3A22168, %f48;
	fma.rn.f32 	%f350, %f47, 0fA7C234C5, %f49;
	abs.f32 	%f4, %f2;
	setp.ltu.f32 	%p4, %f4, 0f47CE4780;
	mov.u32 	%r201, %r209;
	mov.f32 	%f346, %f350;
	@%p4 bra 	$L__BB0_9;
	setp.neu.f32 	%p5, %f4, 0f7F800000;
	@%p5 bra 	$L__BB0_4;
	mov.f32 	%f52, 0f00000000;
	mul.rn.f32 	%f346, %f2, %f52;
	mov.b32 	%r201, 0;
	bra.uni 	$L__BB0_9;
$L__BB0_4:
	mov.b32 	%r4, %f2;
	shl.b32 	%r69, %r4, 8;
	or.b32  	%r5, %r69, -2147483648;
	mov.b64 	%rd73, 0;
	mov.b32 	%r198, 0;
	mov.u64 	%rd71, __cudart_i2opi_f;
	mov.u64 	%rd72, %rd1;
$L__BB0_5:
	.pragma "nounroll";
	ld.global.nc.u32 	%r70, [%rd71];
	mad.wide.u32 	%rd35, %r70, %r5, %rd73;
	shr.u64 	%rd73, %rd35, 32;
	st.local.u32 	[%rd72], %rd35;
	add.s32 	%r198, %r198, 1;
	add.s64 	%rd72, %rd72, 4;
	add.s64 	%rd71, %rd71, 4;
	setp.ne.s32 	%p6, %r198, 6;
	@%p6 bra 	$L__BB0_5;
	shr.u32 	%r71, %r4, 23;
	st.local.u32 	[%rd1+24], %rd73;
	and.b32  	%r8, %r71, 31;
	and.b32  	%r72, %r71, 224;
	add.s32 	%r73, %r72, -128;
	shr.u32 	%r74, %r73, 5;
	mul.wide.u32 	%rd36, %r74, 4;
	sub.s64 	%rd8, %rd1, %rd36;
	ld.local.u32 	%r199, [%rd8+24];
	ld.local.u32 	%r200, [%rd8+20];
	setp.eq.s32 	%p7, %r8, 0;
	@%p7 bra 	$L__BB0_8;
	shf.l.wrap.b32 	%r199, %r200, %r199, %r8;
	ld.local.u32 	%r75, [%rd8+16];
	shf.l.wrap.b32 	%r200, %r75, %r200, %r8;
$L__BB0_8:
	shr.u32 	%r76, %r199, 30;
	shf.l.wrap.b32 	%r77, %r200, %r199, 2;
	shl.b32 	%r78, %r200, 2;
	shr.u32 	%r79, %r77, 31;
	add.s32 	%r80, %r79, %r76;
	neg.s32 	%r81, %r80;
	setp.lt.s32 	%p8, %r4, 0;
	selp.b32 	%r201, %r81, %r80, %p8;
	xor.b32  	%r82, %r77, %r4;
	shr.s32 	%r83, %r77, 31;
	xor.b32  	%r84, %r83, %r77;
	xor.b32  	%r85, %r83, %r78;
	cvt.u64.u32 	%rd37, %r84;
	shl.b64 	%rd38, %rd37, 32;
	cvt.u64.u32 	%rd39, %r85;
	or.b64  	%rd40, %rd38, %rd39;
	cvt.rn.f64.s64 	%fd1, %rd40;
	mul.f64 	%fd2, %fd1, 0d3BF921FB54442D19;
	cvt.rn.f32.f64 	%f50, %fd2;
	neg.f32 	%f51, %f50;
	setp.lt.s32 	%p9, %r82, 0;
	selp.f32 	%f346, %f51, %f50, %p9;
$L__BB0_9:
	mul.rn.f32 	%f54, %f346, %f346;
	and.b32  	%r87, %r201, 1;
	setp.eq.b32 	%p10, %r87, 1;
	selp.f32 	%f55, 0f3F800000, %f346, %p10;
	fma.rn.f32 	%f56, %f54, %f55, 0f00000000;
	fma.rn.f32 	%f57, %f54, 0f37CBAC00, 0fBAB607ED;
	selp.f32 	%f58, %f57, 0fB94D4153, %p10;
	selp.f32 	%f59, 0f3D2AAABB, 0f3C0885E4, %p10;
	fma.rn.f32 	%f60, %f58, %f54, %f59;
	selp.f32 	%f61, 0fBEFFFFFF, 0fBE2AAAA8, %p10;
	fma.rn.f32 	%f62, %f60, %f54, %f61;
	fma.rn.f32 	%f63, %f62, %f56, %f55;
	and.b32  	%r88, %r201, 2;
	setp.eq.s32 	%p11, %r88, 0;
	mov.f32 	%f64, 0f00000000;
	sub.f32 	%f65, %f64, %f63;
	selp.f32 	%f8, %f63, %f65, %p11;
	abs.f32 	%f9, %f8;
	setp.eq.f32 	%p12, %f8, 0f3F800000;
	mov.f32 	%f347, 0f3F800000;
	@%p12 bra 	$L__BB0_14;
	setp.num.f32 	%p13, %f9, %f9;
	@%p13 bra 	$L__BB0_12;
	mov.f32 	%f121, 0f40000000;
	add.rn.f32 	%f347, %f8, %f121;
	bra.uni 	$L__BB0_14;
$L__BB0_12:
	setp.lt.f32 	%p14, %f9, 0f00800000;
	mul.f32 	%f66, %f9, 0f4B800000;
	selp.f32 	%f67, %f66, %f9, %p14;
	mov.b32 	%r89, %f67;
	add.s32 	%r90, %r89, -1060439283;
	and.b32  	%r91, %r90, -8388608;
	sub.s32 	%r92, %r89, %r91;
	mov.b32 	%f68, %r92;
	cvt.rn.f32.s32 	%f69, %r91;
	selp.f32 	%f70, 0fC1C00000, 0f00000000, %p14;
	fma.rn.f32 	%f71, %f69, 0f34000000, %f70;
	add.f32 	%f72, %f68, 0fBF800000;
	add.f32 	%f73, %f68, 0f3F800000;
	rcp.approx.ftz.f32 	%f74, %f73;
	add.f32 	%f75, %f72, %f72;
	mul.f32 	%f76, %f75, %f74;
	mul.f32 	%f77, %f76, %f76;
	neg.f32 	%f78, %f76;
	sub.f32 	%f79, %f72, %f76;
	add.f32 	%f80, %f79, %f79;
	fma.rn.f32 	%f81, %f78, %f72, %f80;
	mul.rn.f32 	%f82, %f74, %f81;
	fma.rn.f32 	%f83, %f77, 0f3A2C32E4, 0f3B52E7DB;
	fma.rn.f32 	%f84, %f83, %f77, 0f3C93BB73;
	fma.rn.f32 	%f85, %f84, %f77, 0f3DF6384F;
	mul.rn.f32 	%f86, %f85, %f77;
	fma.rn.f32 	%f87, %f76, 0f3FB8AA3B, %f71;
	mul.f32 	%f88, %f86, 0f40400000;
	sub.f32 	%f89, %f71, %f87;
	fma.rn.f32 	%f90, %f76, 0f3FB8AA3B, %f89;
	fma.rn.f32 	%f91, %f82, 0f3FB8AA3B, %f90;
	fma.rn.f32 	%f92, %f76, 0f32A55E34, %f91;
	fma.rn.f32 	%f93, %f88, %f82, %f92;
	fma.rn.f32 	%f94, %f86, %f76, %f93;
	add.rn.f32 	%f95, %f87, %f94;
	mov.f32 	%f96, 0f40000000;
	mul.rn.f32 	%f97, %f95, %f96;
	cvt.rni.f32.f32 	%f98, %f97;
	sub.f32 	%f99, %f97, %f98;
	neg.f32 	%f100, %f97;
	fma.rn.f32 	%f101, %f95, 0f40000000, %f100;
	neg.f32 	%f102, %f87;
	add.rn.f32 	%f103, %f95, %f102;
	neg.f32 	%f104, %f103;
	add.rn.f32 	%f105, %f94, %f104;
	fma.rn.f32 	%f106, %f105, 0f40000000, %f101;
	add.f32 	%f107, %f99, %f106;
	setp.gt.f32 	%p15, %f98, 0f00000000;
	selp.b32 	%r93, 0, -2097152000, %p15;
	setp.neu.f32 	%p16, %f8, 0f00000000;
	setp.neu.f32 	%p17, %f9, 0f7F800000;
	setp.lt.f32 	%p18, %f97, 0f00000000;
	selp.f32 	%f108, 0f00000000, 0f7F800000, %p18;
	abs.f32 	%f109, %f97;
	setp.gt.f32 	%p19, %f109, 0f43180000;
	cvt.rzi.s32.f32 	%r94, %f98;
	shl.b32 	%r95, %r94, 23;
	sub.s32 	%r96, %r95, %r93;
	mov.b32 	%f110, %r96;
	add.s32 	%r97, %r93, 2130706432;
	mov.b32 	%f111, %r97;
	fma.rn.f32 	%f112, %f107, 0f391FCB8E, 0f3AAF85ED;
	fma.rn.f32 	%f113, %f112, %f107, 0f3C1D9856;
	fma.rn.f32 	%f114, %f113, %f107, 0f3D6357BB;
	fma.rn.f32 	%f115, %f114, %f107, 0f3E75FDEC;
	fma.rn.f32 	%f116, %f115, %f107, 0f3F317218;
	fma.rn.f32 	%f117, %f116, %f107, 0f3F800000;
	mul.f32 	%f118, %f117, %f111;
	mul.f32 	%f119, %f118, %f110;
	selp.f32 	%f347, %f108, %f119, %p19;
	and.pred  	%p20, %p16, %p17;
	@%p20 bra 	$L__BB0_14;
	add.f32 	%f120, %f8, %f8;
	mov.b32 	%r98, %f120;
	and.b32  	%r99, %r98, 2147483647;
	mov.b32 	%f347, %r99;
$L__BB0_14:
	cvt.rn.f32.u32 	%f122, %r67;
	mul.f32 	%f123, %f122, 0f40C8F5C3;
	div.rn.f32 	%f14, %f123, %f1;
	mul.f32 	%f124, %f14, 0f3F22F983;
	cvt.rni.s32.f32 	%r213, %f124;
	cvt.rn.f32.s32 	%f125, %r213;
	fma.rn.f32 	%f126, %f125, 0fBFC90FDA, %f14;
	fma.rn.f32 	%f127, %f125, 0fB3A22168, %f126;
	fma.rn.f32 	%f352, %f125, 0fA7C234C5, %f127;
	abs.f32 	%f16, %f14;
	setp.ltu.f32 	%p21, %f16, 0f47CE4780;
	mov.u32 	%r205, %r213;
	mov.f32 	%f348, %f352;
	@%p21 bra 	$L__BB0_22;
	setp.neu.f32 	%p22, %f16, 0f7F800000;
	@%p22 bra 	$L__BB0_17;
	mov.f32 	%f130, 0f00000000;
	mul.rn.f32 	%f348, %f14, %f130;
	mov.b32 	%r205, 0;
	bra.uni 	$L__BB0_22;
$L__BB0_17:
	mov.b32 	%r18, %f14;
	shl.b32 	%r101, %r18, 8;
	or.b32  	%r19, %r101, -2147483648;
	mov.b64 	%rd76, 0;
	mov.b32 	%r202, 0;
	mov.u64 	%rd74, __cudart_i2opi_f;
	mov.u64 	%rd75, %rd1;
$L__BB0_18:
	.pragma "nounroll";
	ld.global.nc.u32 	%r102, [%rd74];
	mad.wide.u32 	%rd43, %r102, %r19, %rd76;
	shr.u64 	%rd76, %rd43, 32;
	st.local.u32 	[%rd75], %rd43;
	add.s32 	%r202, %r202, 1;
	add.s64 	%rd75, %rd75, 4;
	add.s64 	%rd74, %rd74, 4;
	setp.ne.s32 	%p23, %r202, 6;
	@%p23 bra 	$L__BB0_18;
	shr.u32 	%r103, %r18, 23;
	st.local.u32 	[%rd1+24], %rd76;
	and.b32  	%r22, %r103, 31;
	and.b32  	%r104, %r103, 224;
	add.s32 	%r105, %r104, -128;
	shr.u32 	%r106, %r105, 5;
	mul.wide.u32 	%rd44, %r106, 4;
	sub.s64 	%rd15, %rd1, %rd44;
	ld.local.u32 	%r203, [%rd15+24];
	ld.local.u32 	%r204, [%rd15+20];
	setp.eq.s32 	%p24, %r22, 0;
	@%p24 bra 	$L__BB0_21;
	shf.l.wrap.b32 	%r203, %r204, %r203, %r22;
	ld.local.u32 	%r107, [%rd15+16];
	shf.l.wrap.b32 	%r204, %r107, %r204, %r22;
$L__BB0_21:
	shr.u32 	%r108, %r203, 30;
	shf.l.wrap.b32 	%r109, %r204, %r203, 2;
	shl.b32 	%r110, %r204, 2;
	shr.u32 	%r111, %r109, 31;
	add.s32 	%r112, %r111, %r108;
	neg.s32 	%r113, %r112;
	setp.lt.s32 	%p25, %r18, 0;
	selp.b32 	%r205, %r113, %r112, %p25;
	xor.b32  	%r114, %r109, %r18;
	shr.s32 	%r115, %r109, 31;
	xor.b32  	%r116, %r115, %r109;
	xor.b32  	%r117, %r115, %r110;
	cvt.u64.u32 	%rd45, %r116;
	shl.b64 	%rd46, %rd45, 32;
	cvt.u64.u32 	%rd47, %r117;
	or.b64  	%rd48, %rd46, %rd47;
	cvt.rn.f64.s64 	%fd3, %rd48;
	mul.f64 	%fd4, %fd3, 0d3BF921FB54442D19;
	cvt.rn.f32.f64 	%f128, %fd4;
	neg.f32 	%f129, %f128;
	setp.lt.s32 	%p26, %r114, 0;
	selp.f32 	%f348, %f129, %f128, %p26;
$L__BB0_22:
	add.s32 	%r119, %r205, 1;
	mul.rn.f32 	%f132, %f348, %f348;
	and.b32  	%r120, %r205, 1;
	setp.eq.b32 	%p27, %r120, 1;
	selp.f32 	%f133, %f348, 0f3F800000, %p27;
	fma.rn.f32 	%f134, %f132, %f133, 0f00000000;
	fma.rn.f32 	%f135, %f132, 0f37CBAC00, 0fBAB607ED;
	selp.f32 	%f136, 0fB94D4153, %f135, %p27;
	selp.f32 	%f137, 0f3C0885E4, 0f3D2AAABB, %p27;
	fma.rn.f32 	%f138, %f136, %f132, %f137;
	selp.f32 	%f139, 0fBE2AAAA8, 0fBEFFFFFF, %p27;
	fma.rn.f32 	%f140, %f138, %f132, %f139;
	fma.rn.f32 	%f141, %f140, %f134, %f133;
	and.b32  	%r121, %r119, 2;
	setp.eq.s32 	%p28, %r121, 0;
	mov.f32 	%f142, 0f00000000;
	sub.f32 	%f143, %f142, %f141;
	selp.f32 	%f20, %f141, %f143, %p28;
	abs.f32 	%f21, %f20;
	setp.eq.f32 	%p29, %f20, 0f3F800000;
	mov.f32 	%f349, 0f3F800000;
	@%p29 bra 	$L__BB0_27;
	setp.num.f32 	%p30, %f21, %f21;
	@%p30 bra 	$L__BB0_25;
	mov.f32 	%f199, 0f40000000;
	add.rn.f32 	%f349, %f20, %f199;
	bra.uni 	$L__BB0_27;
$L__BB0_25:
	setp.lt.f32 	%p31, %f21, 0f00800000;
	mul.f32 	%f144, %f21, 0f4B800000;
	selp.f32 	%f145, %f144, %f21, %p31;
	mov.b32 	%r122, %f145;
	add.s32 	%r123, %r122, -1060439283;
	and.b32  	%r124, %r123, -8388608;
	sub.s32 	%r125, %r122, %r124;
	mov.b32 	%f146, %r125;
	cvt.rn.f32.s32 	%f147, %r124;
	selp.f32 	%f148, 0fC1C00000, 0f00000000, %p31;
	fma.rn.f32 	%f149, %f147, 0f34000000, %f148;
	add.f32 	%f150, %f146, 0fBF800000;
	add.f32 	%f151, %f146, 0f3F800000;
	rcp.approx.ftz.f32 	%f152, %f151;
	add.f32 	%f153, %f150, %f150;
	mul.f32 	%f154, %f153, %f152;
	mul.f32 	%f155, %f154, %f154;
	neg.f32 	%f156, %f154;
	sub.f32 	%f157, %f150, %f154;
	add.f32 	%f158, %f157, %f157;
	fma.rn.f32 	%f159, %f156, %f150, %f158;
	mul.rn.f32 	%f160, %f152, %f159;
	fma.rn.f32 	%f161, %f155, 0f3A2C32E4, 0f3B52E7DB;
	fma.rn.f32 	%f162, %f161, %f155, 0f3C93BB73;
	fma.rn.f32 	%f163, %f162, %f155, 0f3DF6384F;
	mul.rn.f32 	%f164, %f163, %f155;
	fma.rn.f32 	%f165, %f154, 0f3FB8AA3B, %f149;
	mul.f32 	%f166, %f164, 0f40400000;
	sub.f32 	%f167, %f149, %f165;
	fma.rn.f32 	%f168, %f154, 0f3FB8AA3B, %f167;
	fma.rn.f32 	%f169, %f160, 0f3FB8AA3B, %f168;
	fma.rn.f32 	%f170, %f154, 0f32A55E34, %f169;
	fma.rn.f32 	%f171, %f166, %f160, %f170;
	fma.rn.f32 	%f172, %f164, %f154, %f171;
	add.rn.f32 	%f173, %f165, %f172;
	mov.f32 	%f174, 0f40000000;
	mul.rn.f32 	%f175, %f173, %f174;
	cvt.rni.f32.f32 	%f176, %f175;
	sub.f32 	%f177, %f175, %f176;
	neg.f32 	%f178, %f175;
	fma.rn.f32 	%f179, %f173, 0f40000000, %f178;
	neg.f32 	%f180, %f165;
	add.rn.f32 	%f181, %f173, %f180;
	neg.f32 	%f182, %f181;
	add.rn.f32 	%f183, %f172, %f182;
	fma.rn.f32 	%f184, %f183, 0f40000000, %f179;
	add.f32 	%f185, %f177, %f184;
	setp.gt.f32 	%p32, %f176, 0f00000000;
	selp.b32 	%r126, 0, -2097152000, %p32;
	setp.neu.f32 	%p33, %f20, 0f00000000;
	setp.neu.f32 	%p34, %f21, 0f7F800000;
	setp.lt.f32 	%p35, %f175, 0f00000000;
	selp.f32 	%f186, 0f00000000, 0f7F800000, %p35;
	abs.f32 	%f187, %f175;
	setp.gt.f32 	%p36, %f187, 0f43180000;
	cvt.rzi.s32.f32 	%r127, %f176;
	shl.b32 	%r128, %r127, 23;
	sub.s32 	%r129, %r128, %r126;
	mov.b32 	%f188, %r129;
	add.s32 	%r130, %r126, 2130706432;
	mov.b32 	%f189, %r130;
	fma.rn.f32 	%f190, %f185, 0f391FCB8E, 0f3AAF85ED;
	fma.rn.f32 	%f191, %f190, %f185, 0f3C1D9856;
	fma.rn.f32 	%f192, %f191, %f185, 0f3D6357BB;
	fma.rn.f32 	%f193, %f192, %f185, 0f3E75FDEC;
	fma.rn.f32 	%f194, %f193, %f185, 0f3F317218;
	fma.rn.f32 	%f195, %f194, %f185, 0f3F800000;
	mul.f32 	%f196, %f195, %f189;
	mul.f32 	%f197, %f196, %f188;
	selp.f32 	%f349, %f186, %f197, %p36;
	and.pred  	%p37, %p33, %p34;
	@%p37 bra 	$L__BB0_27;
	add.f32 	%f198, %f20, %f20;
	mov.b32 	%r131, %f198;
	and.b32  	%r132, %r131, 2147483647;
	mov.b32 	%f349, %r132;
$L__BB0_27:
	setp.ltu.f32 	%p38, %f4, 0f47CE4780;
	add.f32 	%f200, %f347, %f349;
	mad.lo.s32 	%r31, %r58, %r1, %r67;
	cvta.to.global.u64 	%rd49, %rd30;
	mul.wide.s32 	%rd50, %r31, 4;
	add.s64 	%rd51, %rd49, %rd50;
	st.global.f32 	[%rd51], %f200;
	@%p38 bra 	$L__BB0_35;
	setp.neu.f32 	%p39, %f4, 0f7F800000;
	@%p39 bra 	$L__BB0_30;
	mov.f32 	%f203, 0f00000000;
	mul.rn.f32 	%f350, %f2, %f203;
	mov.b32 	%r209, 0;
	bra.uni 	$L__BB0_35;
$L__BB0_30:
	mov.b32 	%r32, %f2;
	shl.b32 	%r134, %r32, 8;
	or.b32  	%r33, %r134, -2147483648;
	mov.b64 	%rd79, 0;
	mov.b32 	%r206, 0;
	mov.u64 	%rd77, __cudart_i2opi_f;
	mov.u64 	%rd78, %rd1;
$L__BB0_31:
	.pragma "nounroll";
	ld.global.nc.u32 	%r135, [%rd77];
	mad.wide.u32 	%rd54, %r135, %r33, %rd79;
	shr.u64 	%rd79, %rd54, 32;
	st.local.u32 	[%rd78], %rd54;
	add.s32 	%r206, %r206, 1;
	add.s64 	%rd78, %rd78, 4;
	add.s64 	%rd77, %rd77, 4;
	setp.ne.s32 	%p40, %r206, 6;
	@%p40 bra 	$L__BB0_31;
	shr.u32 	%r136, %r32, 23;
	st.local.u32 	[%rd1+24], %rd79;
	and.b32  	%r36, %r136, 31;
	and.b32  	%r137, %r136, 224;
	add.s32 	%r138, %r137, -128;
	shr.u32 	%r139, %r138, 5;
	mul.wide.u32 	%rd55, %r139, 4;
	sub.s64 	%rd22, %rd1, %rd55;
	ld.local.u32 	%r207, [%rd22+24];
	ld.local.u32 	%r208, [%rd22+20];
	setp.eq.s32 	%p41, %r36, 0;
	@%p41 bra 	$L__BB0_34;
	shf.l.wrap.b32 	%r207, %r208, %r207, %r36;
	ld.local.u32 	%r140, [%rd22+16];
	shf.l.wrap.b32 	%r208, %r140, %r208, %r36;
$L__BB0_34:
	shr.u32 	%r141, %r207, 30;
	shf.l.wrap.b32 	%r142, %r208, %r207, 2;
	shl.b32 	%r143, %r208, 2;
	shr.u32 	%r144, %r142, 31;
	add.s32 	%r145, %r144, %r141;
	neg.s32 	%r146, %r145;
	setp.lt.s32 	%p42, %r32, 0;
	selp.b32 	%r209, %r146, %r145, %p42;
	xor.b32  	%r147, %r142, %r32;
	shr.s32 	%r148, %r142, 31;
	xor.b32  	%r149, %r148, %r142;
	xor.b32  	%r150, %r148, %r143;
	cvt.u64.u32 	%rd56, %r149;
	shl.b64 	%rd57, %rd56, 32;
	cvt.u64.u32 	%rd58, %r150;
	or.b64  	%rd59, %rd57, %rd58;
	cvt.rn.f64.s64 	%fd5, %rd59;
	mul.f64 	%fd6, %fd5, 0d3BF921FB54442D19;
	cvt.rn.f32.f64 	%f201, %fd6;
	neg.f32 	%f202, %f201;
	setp.lt.s32 	%p43, %r147, 0;
	selp.f32 	%f350, %f202, %f201, %p43;
$L__BB0_35:
	add.s32 	%r152, %r209, 1;
	mul.rn.f32 	%f205, %f350, %f350;
	and.b32  	%r153, %r209, 1;
	setp.eq.b32 	%p44, %r153, 1;
	selp.f32 	%f206, %f350, 0f3F800000, %p44;
	fma.rn.f32 	%f207, %f205, %f206, 0f00000000;
	fma.rn.f32 	%f208, %f205, 0f37CBAC00, 0fBAB607ED;
	selp.f32 	%f209, 0fB94D4153, %f208, %p44;
	selp.f32 	%f210, 0f3C0885E4, 0f3D2AAABB, %p44;
	fma.rn.f32 	%f211, %f209, %f205, %f210;
	selp.f32 	%f212, 0fBE2AAAA8, 0fBEFFFFFF, %p44;
	fma.rn.f32 	%f213, %f211, %f205, %f212;
	fma.rn.f32 	%f214, %f213, %f207, %f206;
	and.b32  	%r154, %r152, 2;
	setp.eq.s32 	%p45, %r154, 0;
	mov.f32 	%f215, 0f00000000;
	sub.f32 	%f216, %f215, %f214;
	selp.f32 	%f29, %f214, %f216, %p45;
	abs.f32 	%f30, %f29;
	setp.eq.f32 	%p46, %f29, 0f3F800000;
	mov.f32 	%f351, 0f3F800000;
	@%p46 bra 	$L__BB0_40;
	setp.num.f32 	%p47, %f30, %f30;
	@%p47 bra 	$L__BB0_38;
	mov.f32 	%f272, 0f40000000;
	add.rn.f32 	%f351, %f29, %f272;
	bra.uni 	$L__BB0_40;
$L__BB0_38:
	setp.lt.f32 	%p48, %f30, 0f00800000;
	mul.f32 	%f217, %f30, 0f4B800000;
	selp.f32 	%f218, %f217, %f30, %p48;
	mov.b32 	%r155, %f218;
	add.s32 	%r156, %r155, -1060439283;
	and.b32  	%r157, %r156, -8388608;
	sub.s32 	%r158, %r155, %r157;
	mov.b32 	%f219, %r158;
	cvt.rn.f32.s32 	%f220, %r157;
	selp.f32 	%f221, 0fC1C00000, 0f00000000, %p48;
	fma.rn.f32 	%f222, %f220, 0f34000000, %f221;
	add.f32 	%f223, %f219, 0fBF800000;
	add.f32 	%f224, %f219, 0f3F800000;
	rcp.approx.ftz.f32 	%f225, %f224;
	add.f32 	%f226, %f223, %f223;
	mul.f32 	%f227, %f226, %f225;
	mul.f32 	%f228, %f227, %f227;
	neg.f32 	%f229, %f227;
	sub.f32 	%f230, %f223, %f227;
	add.f32 	%f231, %f230, %f230;
	fma.rn.f32 	%f232, %f229, %f223, %f231;
	mul.rn.f32 	%f233, %f225, %f232;
	fma.rn.f32 	%f234, %f228, 0f3A2C32E4, 0f3B52E7DB;
	fma.rn.f32 	%f235, %f234, %f228, 0f3C93BB73;
	fma.rn.f32 	%f236, %f235, %f228, 0f3DF6384F;
	mul.rn.f32 	%f237, %f236, %f228;
	fma.rn.f32 	%f238, %f227, 0f3FB8AA3B, %f222;
	mul.f32 	%f239, %f237, 0f40400000;
	sub.f32 	%f240, %f222, %f238;
	fma.rn.f32 	%f241, %f227, 0f3FB8AA3B, %f240;
	fma.rn.f32 	%f242, %f233, 0f3FB8AA3B, %f241;
	fma.rn.f32 	%f243, %f227, 0f32A55E34, %f242;
	fma.rn.f32 	%f244, %f239, %f233, %f243;
	fma.rn.f32 	%f245, %f237, %f227, %f244;
	add.rn.f32 	%f246, %f238, %f245;
	mov.f32 	%f247, 0f40000000;
	mul.rn.f32 	%f248, %f246, %f247;
	cvt.rni.f32.f32 	%f249, %f248;
	sub.f32 	%f250, %f248, %f249;
	neg.f32 	%f251, %f248;
	fma.rn.f32 	%f252, %f246, 0f40000000, %f251;
	neg.f32 	%f253, %f238;
	add.rn.f32 	%f254, %f246, %f253;
	neg.f32 	%f255, %f254;
	add.rn.f32 	%f256, %f245, %f255;
	fma.rn.f32 	%f257, %f256, 0f40000000, %f252;
	add.f32 	%f258, %f250, %f257;
	setp.gt.f32 	%p49, %f249, 0f00000000;
	selp.b32 	%r159, 0, -2097152000, %p49;
	setp.neu.f32 	%p50, %f29, 0f00000000;
	setp.neu.f32 	%p51, %f30, 0f7F800000;
	setp.lt.f32 	%p52, %f248, 0f00000000;
	selp.f32 	%f259, 0f00000000, 0f7F800000, %p52;
	abs.f32 	%f260, %f248;
	setp.gt.f32 	%p53, %f260, 0f43180000;
	cvt.rzi.s32.f32 	%r160, %f249;
	shl.b32 	%r161, %r160, 23;
	sub.s32 	%r162, %r161, %r159;
	mov.b32 	%f261, %r162;
	add.s32 	%r163, %r159, 2130706432;
	mov.b32 	%f262, %r163;
	fma.rn.f32 	%f263, %f258, 0f391FCB8E, 0f3AAF85ED;
	fma.rn.f32 	%f264, %f263, %f258, 0f3C1D9856;
	fma.rn.f32 	%f265, %f264, %f258, 0f3D6357BB;
	fma.rn.f32 	%f266, %f265, %f258, 0f3E75FDEC;
	fma.rn.f32 	%f267, %f266, %f258, 0f3F317218;
	fma.rn.f32 	%f268, %f267, %f258, 0f3F800000;
	mul.f32 	%f269, %f268, %f262;
	mul.f32 	%f270, %f269, %f261;
	selp.f32 	%f351, %f259, %f270, %p53;
	and.pred  	%p54, %p50, %p51;
	@%p54 bra 	$L__BB0_40;
	add.f32 	%f271, %f29, %f29;
	mov.b32 	%r164, %f271;
	and.b32  	%r165, %r164, 2147483647;
	mov.b32 	%f351, %r165;
$L__BB0_40:
	setp.ltu.f32 	%p55, %f16, 0f47CE4780;
	@%p55 bra 	$L__BB0_48;
	setp.neu.f32 	%p56, %f16, 0f7F800000;
	@%p56 bra 	$L__BB0_43;
	mov.f32 	%f275, 0f00000000;
	mul.rn.f32 	%f352, %f14, %f275;
	mov.b32 	%r213, 0;
	bra.uni 	$L__BB0_48;
$L__BB0_43:
	mov.b32 	%r45, %f14;
	shl.b32 	%r167, %r45, 8;
	or.b32  	%r46, %r167, -2147483648;
	mov.b64 	%rd82, 0;
	mov.b32 	%r210, 0;
	mov.u64 	%rd80, __cudart_i2opi_f;
	mov.u64 	%rd81, %rd1;
$L__BB0_44:
	.pragma "nounroll";
	ld.global.nc.u32 	%r168, [%rd80];
	mad.wide.u32 	%rd62, %r168, %r46, %rd82;
	shr.u64 	%rd82, %rd62, 32;
	st.local.u32 	[%rd81], %rd62;
	add.s32 	%r210, %r210, 1;
	add.s64 	%rd81, %rd81, 4;
	add.s64 	%rd80, %rd80, 4;
	setp.ne.s32 	%p57, %r210, 6;
	@%p57 bra 	$L__BB0_44;
	shr.u32 	%r169, %r45, 23;
	st.local.u32 	[%rd1+24], %rd82;
	and.b32  	%r49, %r169, 31;
	and.b32  	%r170, %r169, 224;
	add.s32 	%r171, %r170, -128;
	shr.u32 	%r172, %r171, 5;
	mul.wide.u32 	%rd63, %r172, 4;
	sub.s64 	%rd29, %rd1, %rd63;
	ld.local.u32 	%r211, [%rd29+24];
	ld.local.u32 	%r212, [%rd29+20];
	setp.eq.s32 	%p58, %r49, 0;
	@%p58 bra 	$L__BB0_47;
	shf.l.wrap.b32 	%r211, %r212, %r211, %r49;
	ld.local.u32 	%r173, [%rd29+16];
	shf.l.wrap.b32 	%r212, %r173, %r212, %r49;
$L__BB0_47:
	shr.u32 	%r174, %r211, 30;
	shf.l.wrap.b32 	%r175, %r212, %r211, 2;
	shl.b32 	%r176, %r212, 2;
	shr.u32 	%r177, %r175, 31;
	add.s32 	%r178, %r177, %r174;
	neg.s32 	%r179, %r178;
	setp.lt.s32 	%p59, %r45, 0;
	selp.b32 	%r213, %r179, %r178, %p59;
	xor.b32  	%r180, %r175, %r45;
	shr.s32 	%r181, %r175, 31;
	xor.b32  	%r182, %r181, %r175;
	xor.b32  	%r183, %r181, %r176;
	cvt.u64.u32 	%rd64, %r182;
	shl.b64 	%rd65, %rd64, 32;
	cvt.u64.u32 	%rd66, %r183;
	or.b64  	%rd67, %rd65, %rd66;
	cvt.rn.f64.s64 	%fd7, %rd67;
	mul.f64 	%fd8, %fd7, 0d3BF921FB54442D19;
	cvt.rn.f32.f64 	%f273, %fd8;
	neg.f32 	%f274, %f273;
	setp.lt.s32 	%p60, %r180, 0;
	selp.f32 	%f352, %f274, %f273, %p60;
$L__BB0_48:
	mul.rn.f32 	%f277, %f352, %f352;
	and.b32  	%r185, %r213, 1;
	setp.eq.b32 	%p61, %r185, 1;
	selp.f32 	%f278, 0f3F800000, %f352, %p61;
	fma.rn.f32 	%f279, %f277, %f278, 0f00000000;
	fma.rn.f32 	%f280, %f277, 0f37CBAC00, 0fBAB607ED;
	selp.f32 	%f281, %f280, 0fB94D4153, %p61;
	selp.f32 	%f282, 0f3D2AAABB, 0f3C0885E4, %p61;
	fma.rn.f32 	%f283, %f281, %f277, %f282;
	selp.f32 	%f284, 0fBEFFFFFF, 0fBE2AAAA8, %p61;
	fma.rn.f32 	%f285, %f283, %f277, %f284;
	fma.rn.f32 	%f286, %f285, %f279, %f278;
	and.b32  	%r186, %r213, 2;
	setp.eq.s32 	%p62, %r186, 0;
	mov.f32 	%f287, 0f00000000;
	sub.f32 	%f288, %f287, %f286;
	selp.f32 	%f38, %f286, %f288, %p62;
	abs.f32 	%f39, %f38;
	setp.eq.f32 	%p63, %f38, 0f3F800000;
	mov.f32 	%f353, 0f3F800000;
	@%p63 bra 	$L__BB0_53;
	setp.num.f32 	%p64, %f39, %f39;
	@%p64 bra 	$L__BB0_51;
	mov.f32 	%f344, 0f40000000;
	add.rn.f32 	%f353, %f38, %f344;
	bra.uni 	$L__BB0_53;
$L__BB0_51:
	setp.lt.f32 	%p65, %f39, 0f00800000;
	mul.f32 	%f289, %f39, 0f4B800000;
	selp.f32 	%f290, %f289, %f39, %p65;
	mov.b32 	%r187, %f290;
	add.s32 	%r188, %r187, -1060439283;
	and.b32  	%r189, %r188, -8388608;
	sub.s32 	%r190, %r187, %r189;
	mov.b32 	%f291, %r190;
	cvt.rn.f32.s32 	%f292, %r189;
	selp.f32 	%f293, 0fC1C00000, 0f00000000, %p65;
	fma.rn.f32 	%f294, %f292, 0f34000000, %f293;
	add.f32 	%f295, %f291, 0fBF800000;
	add.f32 	%f296, %f291, 0f3F800000;
	rcp.approx.ftz.f32 	%f297, %f296;
	add.f32 	%f298, %f295, %f295;
	mul.f32 	%f299, %f298, %f297;
	mul.f32 	%f300, %f299, %f299;
	neg.f32 	%f301, %f299;
	sub.f32 	%f302, %f295, %f299;
	add.f32 	%f303, %f302, %f302;
	fma.rn.f32 	%f304, %f301, %f295, %f303;
	mul.rn.f32 	%f305, %f297, %f304;
	fma.rn.f32 	%f306, %f300, 0f3A2C32E4, 0f3B52E7DB;
	fma.rn.f32 	%f307, %f306, %f300, 0f3C93BB73;
	fma.rn.f32 	%f308, %f307, %f300, 0f3DF6384F;
	mul.rn.f32 	%f309, %f308, %f300;
	fma.rn.f32 	%f310, %f299, 0f3FB8AA3B, %f294;
	mul.f32 	%f311, %f309, 0f40400000;
	sub.f32 	%f312, %f294, %f310;
	fma.rn.f32 	%f313, %f299, 0f3FB8AA3B, %f312;
	fma.rn.f32 	%f314, %f305, 0f3FB8AA3B, %f313;
	fma.rn.f32 	%f315, %f299, 0f32A55E34, %f314;
	fma.rn.f32 	%f316, %f311, %f305, %f315;
	fma.rn.f32 	%f317, %f309, %f299, %f316;
	add.rn.f32 	%f318, %f310, %f317;
	mov.f32 	%f319, 0f40000000;
	mul.rn.f32 	%f320, %f318, %f319;
	cvt.rni.f32.f32 	%f321, %f320;
	sub.f32 	%f322, %f320, %f321;
	neg.f32 	%f323, %f320;
	fma.rn.f32 	%f324, %f318, 0f40000000, %f323;
	neg.f32 	%f325, %f310;
	add.rn.f32 	%f326, %f318, %f325;
	neg.f32 	%f327, %f326;
	add.rn.f32 	%f328, %f317, %f327;
	fma.rn.f32 	%f329, %f328, 0f40000000, %f324;
	add.f32 	%f330, %f322, %f329;
	setp.gt.f32 	%p66, %f321, 0f00000000;
	selp.b32 	%r191, 0, -2097152000, %p66;
	setp.neu.f32 	%p67, %f38, 0f00000000;
	setp.neu.f32 	%p68, %f39, 0f7F800000;
	setp.lt.f32 	%p69, %f320, 0f00000000;
	selp.f32 	%f331, 0f00000000, 0f7F800000, %p69;
	abs.f32 	%f332, %f320;
	setp.gt.f32 	%p70, %f332, 0f43180000;
	cvt.rzi.s32.f32 	%r192, %f321;
	shl.b32 	%r193, %r192, 23;
	sub.s32 	%r194, %r193, %r191;
	mov.b32 	%f333, %r194;
	add.s32 	%r195, %r191, 2130706432;
	mov.b32 	%f334, %r195;
	fma.rn.f32 	%f335, %f330, 0f391FCB8E, 0f3AAF85ED;
	fma.rn.f32 	%f336, %f335, %f330, 0f3C1D9856;
	fma.rn.f32 	%f337, %f336, %f330, 0f3D6357BB;
	fma.rn.f32 	%f338, %f337, %f330, 0f3E75FDEC;
	fma.rn.f32 	%f339, %f338, %f330, 0f3F317218;
	fma.rn.f32 	%f340, %f339, %f330, 0f3F800000;
	mul.f32 	%f341, %f340, %f334;
	mul.f32 	%f342, %f341, %f333;
	selp.f32 	%f353, %f331, %f342, %p70;
	and.pred  	%p71, %p67, %p68;
	@%p71 bra 	$L__BB0_53;
	add.f32 	%f343, %f38, %f38;
	mov.b32 	%r196, %f343;
	and.b32  	%r197, %r196, 2147483647;
	mov.b32 	%f353, %r197;
$L__BB0_53:
	add.f32 	%f345, %f351, %f353;
	cvta.to.global.u64 	%rd68, %rd31;
	add.s64 	%rd70, %rd68, %rd50;
	st.global.f32 	[%rd70], %f345;
$L__BB0_54:
	ret;

}
	// .globl	_Z7array1DPfS_ii
.visible .entry _Z7array1DPfS_ii(
	.param .u64 .ptr .align 1 _Z7array1DPfS_ii_param_0,
	.param .u64 .ptr .align 1 _Z7array1DPfS_ii_param_1,
	.param .u32 _Z7array1DPfS_ii_param_2,
	.param .u32 _Z7array1DPfS_ii_param_3
)
{
	.local .align 4 .b8 	__local_depot1[28];
	.reg .b64 	%SP;
	.reg .b64 	%SPL;
	.reg .pred 	%p<72>;
	.reg .b32 	%r<210>;
	.reg .b32 	%f<354>;
	.reg .b64 	%rd<83>;
	.reg .b64 	%fd<9>;

	mov.u64 	%SPL, __local_depot1;
	ld.param.u64 	%rd30, [_Z7array1DPfS_ii_param_0];
	ld.param.u64 	%rd31, [_Z7array1DPfS_ii_param_1];
	ld.param.u32 	%r58, [_Z7array1DPfS_ii_param_2];
	ld.param.u32 	%r59, [_Z7array1DPfS_ii_param_3];
	add.u64 	%rd1, %SPL, 0;
	mov.u32 	%r60, %ctaid.x;
	mov.u32 	%r61, %ntid.x;
	mov.u32 	%r62, %tid.x;
	mad.lo.s32 	%r63, %r60, %r61, %r62;
	div.s32 	%r1, %r63, %r58;
	rem.s32 	%r2, %r63, %r59;
	setp.ge.s32 	%p1, %r1, %r58;
	setp.lt.s32 	%p2, %r59, 0;
	or.pred  	%p3, %p2, %p1;
	@%p3 bra 	$L__BB1_54;
	cvt.rn.f32.s32 	%f44, %r1;
	mul.f32 	%f45, %f44, 0f40C8F5C3;
	cvt.rn.f32.s32 	%f1, %r58;
	div.rn.f32 	%f2, %f45, %f1;
	mul.f32 	%f46, %f2, 0f3F22F983;
	cvt.rni.s32.f32 	%r205, %f46;
	cvt.rn.f32.s32 	%f47, %r205;
	fma.rn.f32 	%f48, %f47, 0fBFC90FDA, %f2;
	fma.rn.f32 	%f49, %f47, 0fB3A22168, %f48;
	fma.rn.f32 	%f350, %f47, 0fA7C234C5, %f49;
	abs.f32 	%f4, %f2;
	setp.ltu.f32 	%p4, %f4, 0f47CE4780;
	mov.u32 	%r197, %r205;
	mov.f32 	%f346, %f350;
	@%p4 bra 	$L__BB1_9;
	setp.neu.f32 	%p5, %f4, 0f7F800000;
	@%p5 bra 	$L__BB1_4;
	mov.f32 	%f52, 0f00000000;
	mul.rn.f32 	%f346, %f2, %f52;
	mov.b32 	%r197, 0;
	bra.uni 	$L__BB1_9;
$L__BB1_4:
	mov.b32 	%r4, %f2;
	shl.b32 	%r65, %r4, 8;
	or.b32  	%r5, %r65, -2147483648;
	mov.b64 	%rd73, 0;
	mov.b32 	%r194, 0;
	mov.u64 	%rd71, __cudart_i2opi_f;
	mov.u64 	%rd72, %rd1;
$L__BB1_5:
	.pragma "nounroll";
	ld.global.nc.u32 	%r66, [%rd71];
	mad.wide.u32 	%rd35, %r66, %r5, %rd73;
	shr.u64 	%rd73, %rd35, 32;
	st.local.u32 	[%rd72], %rd35;
	add.s32 	%r194, %r194, 1;
	add.s64 	%rd72, %rd72, 4;
	add.s64 	%rd71, %rd71, 4;
	setp.ne.s32 	%p6, %r194, 6;
	@%p6 bra 	$L__BB1_5;
	shr.u32 	%r67, %r4, 23;
	st.local.u32 	[%rd1+24], %rd73;
	and.b32  	%r8, %r67, 31;
	and.b32  	%r68, %r67, 224;
	add.s32 	%r69, %r68, -128;
	shr.u32 	%r70, %r69, 5;
	mul.wide.u32 	%rd36, %r70, 4;
	sub.s64 	%rd8, %rd1, %rd36;
	ld.local.u32 	%r195, [%rd8+24];
	ld.local.u32 	%r196, [%rd8+20];
	setp.eq.s32 	%p7, %r8, 0;
	@%p7 bra 	$L__BB1_8;
	shf.l.wrap.b32 	%r195, %r196, %r195, %r8;
	ld.local.u32 	%r71, [%rd8+16];
	shf.l.wrap.b32 	%r196, %r71, %r196, %r8;
$L__BB1_8:
	shr.u32 	%r72, %r195, 30;
	shf.l.wrap.b32 	%r73, %r196, %r195, 2;
	shl.b32 	%r74, %r196, 2;
	shr.u32 	%r75, %r73, 31;
	add.s32 	%r76, %r75, %r72;
	neg.s32 	%r77, %r76;
	setp.lt.s32 	%p8, %r4, 0;
	selp.b32 	%r197, %r77, %r76, %p8;
	xor.b32  	%r78, %r73, %r4;
	shr.s32 	%r79, %r73, 31;
	xor.b32  	%r80, %r79, %r73;
	xor.b32  	%r81, %r79, %r74;
	cvt.u64.u32 	%rd37, %r80;
	shl.b64 	%rd38, %rd37, 32;
	cvt.u64.u32 	%rd39, %r81;
	or.b64  	%rd40, %rd38, %rd39;
	cvt.rn.f64.s64 	%fd1, %rd40;
	mul.f64 	%fd2, %fd1, 0d3BF921FB54442D19;
	cvt.rn.f32.f64 	%f50, %fd2;
	neg.f32 	%f51, %f50;
	setp.lt.s32 	%p9, %r78, 0;
	selp.f32 	%f346, %f51, %f50, %p9;
$L__BB1_9:
	mul.rn.f32 	%f54, %f346, %f346;
	and.b32  	%r83, %r197, 1;
	setp.eq.b32 	%p10, %r83, 1;
	selp.f32 	%f55, 0f3F800000, %f346, %p10;
	fma.rn.f32 	%f56, %f54, %f55, 0f00000000;
	fma.rn.f32 	%f57, %f54, 0f37CBAC00, 0fBAB607ED;
	selp.f32 	%f58, %f57, 0fB94D4153, %p10;
	selp.f32 	%f59, 0f3D2AAABB, 0f3C0885E4, %p10;
	fma.rn.f32 	%f60, %f58, %f54, %f59;
	selp.f32 	%f61, 0fBEFFFFFF, 0fBE2AAAA8, %p10;
	fma.rn.f32 	%f62, %f60, %f54, %f61;
	fma.rn.f32 	%f63, %f62, %f56, %f55;
	and.b32  	%r84, %r197, 2;
	setp.eq.s32 	%p11, %r84, 0;
	mov.f32 	%f64, 0f00000000;
	sub.f32 	%f65, %f64, %f63;
	selp.f32 	%f8, %f63, %f65, %p11;
	abs.f32 	%f9, %f8;
	setp.eq.f32 	%p12, %f8, 0f3F800000;
	mov.f32 	%f347, 0f3F800000;
	@%p12 bra 	$L__BB1_14;
	setp.num.f32 	%p13, %f9, %f9;
	@%p13 bra 	$L__BB1_12;
	mov.f32 	%f121, 0f40000000;
	add.rn.f32 	%f347, %f8, %f121;
	bra.uni 	$L__BB1_14;
$L__BB1_12:
	setp.lt.f32 	%p14, %f9, 0f00800000;
	mul.f32 	%f66, %f9, 0f4B800000;
	selp.f32 	%f67, %f66, %f9, %p14;
	mov.b32 	%r85, %f67;
	add.s32 	%r86, %r85, -1060439283;
	and.b32  	%r87, %r86, -8388608;
	sub.s32 	%r88, %r85, %r87;
	mov.b32 	%f68, %r88;
	cvt.rn.f32.s32 	%f69, %r87;
	selp.f32 	%f70, 0fC1C00000, 0f00000000, %p14;
	fma.rn.f32 	%f71, %f69, 0f34000000, %f70;
	add.f32 	%f72, %f68, 0fBF800000;
	add.f32 	%f73, %f68, 0f3F800000;
	rcp.approx.ftz.f32 	%f74, %f73;
	add.f32 	%f75, %f72, %f72;
	mul.f32 	%f76, %f75, %f74;
	mul.f32 	%f77, %f76, %f76;
	neg.f32 	%f78, %f76;
	sub.f32 	%f79, %f72, %f76;
	add.f32 	%f80, %f79, %f79;
	fma.rn.f32 	%f81, %f78, %f72, %f80;
	mul.rn.f32 	%f82, %f74, %f81;
	fma.rn.f32 	%f83, %f77, 0f3A2C32E4, 0f3B52E7DB;
	fma.rn.f32 	%f84, %f83, %f77, 0f3C93BB73;
	fma.rn.f32 	%f85, %f84, %f77, 0f3DF6384F;
	mul.rn.f32 	%f86, %f85, %f77;
	fma.rn.f32 	%f87, %f76, 0f3FB8AA3B, %f71;
	mul.f32 	%f88, %f86, 0f40400000;
	sub.f32 	%f89, %f71, %f87;
	fma.rn.f32 	%f90, %f76, 0f3FB8AA3B, %f89;
	fma.rn.f32 	%f91, %f82, 0f3FB8AA3B, %f90;
	fma.rn.f32 	%f92, %f76, 0f32A55E34, %f91;
	fma.rn.f32 	%f93, %f88, %f82, %f92;
	fma.rn.f32 	%f94, %f86, %f76, %f93;
	add.rn.f32 	%f95, %f87, %f94;
	mov.f32 	%f96, 0f40000000;
	mul.rn.f32 	%f97, %f95, %f96;
	cvt.rni.f32.f32 	%f98, %f97;
	sub.f32 	%f99, %f97, %f98;
	neg.f32 	%f100, %f97;
	fma.rn.f32 	%f101, %f95, 0f40000000, %f100;
	neg.f32 	%f102, %f87;
	add.rn.f32 	%f103, %f95, %f102;
	neg.f32 	%f104, %f103;
	add.rn.f32 	%f105, %f94, %f104;
	fma.rn.f32 	%f106, %f105, 0f40000000, %f101;
	add.f32 	%f107, %f99, %f106;
	setp.gt.f32 	%p15, %f98, 0f00000000;
	selp.b32 	%r89, 0, -2097152000, %p15;
	setp.neu.f32 	%p16, %f8, 0f00000000;
	setp.neu.f32 	%p17, %f9, 0f7F800000;
	setp.lt.f32 	%p18, %f97, 0f00000000;
	selp.f32 	%f108, 0f00000000, 0f7F800000, %p18;
	abs.f32 	%f109, %f97;
	setp.gt.f32 	%p19, %f109, 0f43180000;
	cvt.rzi.s32.f32 	%r90, %f98;
	shl.b32 	%r91, %r90, 23;
	sub.s32 	%r92, %r91, %r89;
	mov.b32 	%f110, %r92;
	add.s32 	%r93, %r89, 2130706432;
	mov.b32 	%f111, %r93;
	fma.rn.f32 	%f112, %f107, 0f391FCB8E, 0f3AAF85ED;
	fma.rn.f32 	%f113, %f112, %f107, 0f3C1D9856;
	fma.rn.f32 	%f114, %f113, %f107, 0f3D6357BB;
	fma.rn.f32 	%f115, %f114, %f107, 0f3E75FDEC;
	fma.rn.f32 	%f116, %f115, %f107, 0f3F317218;
	fma.rn.f32 	%f117, %f116, %f107, 0f3F800000;
	mul.f32 	%f118, %f117, %f111;
	mul.f32 	%f119, %f118, %f110;
	selp.f32 	%f347, %f108, %f119, %p19;
	and.pred  	%p20, %p16, %p17;
	@%p20 bra 	$L__BB1_14;
	add.f32 	%f120, %f8, %f8;
	mov.b32 	%r94, %f120;
	and.b32  	%r95, %r94, 2147483647;
	mov.b32 	%f347, %r95;
$L__BB1_14:
	cvt.rn.f32.s32 	%f122, %r2;
	mul.f32 	%f123, %f122, 0f40C8F5C3;
	div.rn.f32 	%f14, %f123, %f1;
	mul.f32 	%f124, %f14, 0f3F22F983;
	cvt.rni.s32.f32 	%r209, %f124;
	cvt.rn.f32.s32 	%f125, %r209;
	fma.rn.f32 	%f126, %f125, 0fBFC90FDA, %f14;
	fma.rn.f32 	%f127, %f125, 0fB3A22168, %f126;
	fma.rn.f32 	%f352, %f125, 0fA7C234C5, %f127;
	abs.f32 	%f16, %f14;
	setp.ltu.f32 	%p21, %f16, 0f47CE4780;
	mov.u32 	%r201, %r209;
	mov.f32 	%f348, %f352;
	@%p21 bra 	$L__BB1_22;
	setp.neu.f32 	%p22, %f16, 0f7F800000;
	@%p22 bra 	$L__BB1_17;
	mov.f32 	%f130, 0f00000000;
	mul.rn.f32 	%f348, %f14, %f130;
	mov.b32 	%r201, 0;
	bra.uni 	$L__BB1_22;
$L__BB1_17:
	mov.b32 	%r18, %f14;
	shl.b32 	%r97, %r18, 8;
	or.b32  	%r19, %r97, -2147483648;
	mov.b64 	%rd76, 0;
	mov.b32 	%r198, 0;
	mov.u64 	%rd74, __cudart_i2opi_f;
	mov.u64 	%rd75, %rd1;
$L__BB1_18:
	.pragma "nounroll";
	ld.global.nc.u32 	%r98, [%rd74];
	mad.wide.u32 	%rd43, %r98, %r19, %rd76;
	shr.u64 	%rd76, %rd43, 32;
	st.local.u32 	[%rd75], %rd43;
	add.s32 	%r198, %r198, 1;
	add.s64 	%rd75, %rd75, 4;
	add.s64 	%rd74, %rd74, 4;
	setp.ne.s32 	%p23, %r198, 6;
	@%p23 bra 	$L__BB1_18;
	shr.u32 	%r99, %r18, 23;
	st.local.u32 	[%rd1+24], %rd76;
	and.b32  	%r22, %r99, 31;
	and.b32  	%r100, %r99, 224;
	add.s32 	%r101, %r100, -128;
	shr.u32 	%r102, %r101, 5;
	mul.wide.u32 	%rd44, %r102, 4;
	sub.s64 	%rd15, %rd1, %rd44;
	ld.local.u32 	%r199, [%rd15+24];
	ld.local.u32 	%r200, [%rd15+20];
	setp.eq.s32 	%p24, %r22, 0;
	@%p24 bra 	$L__BB1_21;
	shf.l.wrap.b32 	%r199, %r200, %r199, %r22;
	ld.local.u32 	%r103, [%rd15+16];
	shf.l.wrap.b32 	%r200, %r103, %r200, %r22;
$L__BB1_21:
	shr.u32 	%r104, %r199, 30;
	shf.l.wrap.b32 	%r105, %r200, %r199, 2;
	shl.b32 	%r106, %r200, 2;
	shr.u32 	%r107, %r105, 31;
	add.s32 	%r108, %r107, %r104;
	neg.s32 	%r109, %r108;
	setp.lt.s32 	%p25, %r18, 0;
	selp.b32 	%r201, %r109, %r108, %p25;
	xor.b32  	%r110, %r105, %r18;
	shr.s32 	%r111, %r105, 31;
	xor.b32  	%r112, %r111, %r105;
	xor.b32  	%r113, %r111, %r106;
	cvt.u64.u32 	%rd45, %r112;
	shl.b64 	%rd46, %rd45, 32;
	cvt.u64.u32 	%rd47, %r113;
	or.b64  	%rd48, %rd46, %rd47;
	cvt.rn.f64.s64 	%fd3, %rd48;
	mul.f64 	%fd4, %fd3, 0d3BF921FB54442D19;
	cvt.rn.f32.f64 	%f128, %fd4;
	neg.f32 	%f129, %f128;
	setp.lt.s32 	%p26, %r110, 0;
	selp.f32 	%f348, %f129, %f128, %p26;
$L__BB1_22:
	add.s32 	%r115, %r201, 1;
	mul.rn.f32 	%f132, %f348, %f348;
	and.b32  	%r116, %r201, 1;
	setp.eq.b32 	%p27, %r116, 1;
	selp.f32 	%f133, %f348, 0f3F800000, %p27;
	fma.rn.f32 	%f134, %f132, %f133, 0f00000000;
	fma.rn.f32 	%f135, %f132, 0f37CBAC00, 0fBAB607ED;
	selp.f32 	%f136, 0fB94D4153, %f135, %p27;
	selp.f32 	%f137, 0f3C0885E4, 0f3D2AAABB, %p27;
	fma.rn.f32 	%f138, %f136, %f132, %f137;
	selp.f32 	%f139, 0fBE2AAAA8, 0fBEFFFFFF, %p27;
	fma.rn.f32 	%f140, %f138, %f132, %f139;
	fma.rn.f32 	%f141, %f140, %f134, %f133;
	and.b32  	%r117, %r115, 2;
	setp.eq.s32 	%p28, %r117, 0;
	mov.f32 	%f142, 0f00000000;
	sub.f32 	%f143, %f142, %f141;
	selp.f32 	%f20, %f141, %f143, %p28;
	abs.f32 	%f21, %f20;
	setp.eq.f32 	%p29, %f20, 0f3F800000;
	mov.f32 	%f349, 0f3F800000;
	@%p29 bra 	$L__BB1_27;
	setp.num.f32 	%p30, %f21, %f21;
	@%p30 bra 	$L__BB1_25;
	mov.f32 	%f199, 0f40000000;
	add.rn.f32 	%f349, %f20, %f199;
	bra.uni 	$L__BB1_27;
$L__BB1_25:
	setp.lt.f32 	%p31, %f21, 0f00800000;
	mul.f32 	%f144, %f21, 0f4B800000;
	selp.f32 	%f145, %f144, %f21, %p31;
	mov.b32 	%r118, %f145;
	add.s32 	%r119, %r118, -1060439283;
	and.b32  	%r120, %r119, -8388608;
	sub.s32 	%r121, %r118, %r120;
	mov.b32 	%f146, %r121;
	cvt.rn.f32.s32 	%f147, %r120;
	selp.f32 	%f148, 0fC1C00000, 0f00000000, %p31;
	fma.rn.f32 	%f149, %f147, 0f34000000, %f148;
	add.f32 	%f150, %f146, 0fBF800000;
	add.f32 	%f151, %f146, 0f3F800000;
	rcp.approx.ftz.f32 	%f152, %f151;
	add.f32 	%f153, %f150, %f150;
	mul.f32 	%f154, %f153, %f152;
	mul.f32 	%f155, %f154, %f154;
	neg.f32 	%f156, %f154;
	sub.f32 	%f157, %f150, %f154;
	add.f32 	%f158, %f157, %f157;
	fma.rn.f32 	%f159, %f156, %f150, %f158;
	mul.rn.f32 	%f160, %f152, %f159;
	fma.rn.f32 	%f161, %f155, 0f3A2C32E4, 0f3B52E7DB;
	fma.rn.f32 	%f162, %f161, %f155, 0f3C93BB73;
	fma.rn.f32 	%f163, %f162, %f155, 0f3DF6384F;
	mul.rn.f32 	%f164, %f163, %f155;
	fma.rn.f32 	%f165, %f154, 0f3FB8AA3B, %f149;
	mul.f32 	%f166, %f164, 0f40400000;
	sub.f32 	%f167, %f149, %f165;
	fma.rn.f32 	%f168, %f154, 0f3FB8AA3B, %f167;
	fma.rn.f32 	%f169, %f160, 0f3FB8AA3B, %f168;
	fma.rn.f32 	%f170, %f154, 0f32A55E34, %f169;
	fma.rn.f32 	%f171, %f166, %f160, %f170;
	fma.rn.f32 	%f172, %f164, %f154, %f171;
	add.rn.f32 	%f173, %f165, %f172;
	mov.f32 	%f174, 0f40000000;
	mul.rn.f32 	%f175, %f173, %f174;
	cvt.rni.f32.f32 	%f176, %f175;
	sub.f32 	%f177, %f175, %f176;
	neg.f32 	%f178, %f175;
	fma.rn.f32 	%f179, %f173, 0f40000000, %f178;
	neg.f32 	%f180, %f165;
	add.rn.f32 	%f181, %f173, %f180;
	neg.f32 	%f182, %f181;
	add.rn.f32 	%f183, %f172, %f182;
	fma.rn.f32 	%f184, %f183, 0f40000000, %f179;
	add.f32 	%f185, %f177, %f184;
	setp.gt.f32 	%p32, %f176, 0f00000000;
	selp.b32 	%r122, 0, -2097152000, %p32;
	setp.neu.f32 	%p33, %f20, 0f00000000;
	setp.neu.f32 	%p34, %f21, 0f7F800000;
	setp.lt.f32 	%p35, %f175, 0f00000000;
	selp.f32 	%f186, 0f00000000, 0f7F800000, %p35;
	abs.f32 	%f187, %f175;
	setp.gt.f32 	%p36, %f187, 0f43180000;
	cvt.rzi.s32.f32 	%r123, %f176;
	shl.b32 	%r124, %r123, 23;
	sub.s32 	%r125, %r124, %r122;
	mov.b32 	%f188, %r125;
	add.s32 	%r126, %r122, 2130706432;
	mov.b32 	%f189, %r126;
	fma.rn.f32 	%f190, %f185, 0f391FCB8E, 0f3AAF85ED;
	fma.rn.f32 	%f191, %f190, %f185, 0f3C1D9856;
	fma.rn.f32 	%f192, %f191, %f185, 0f3D6357BB;
	fma.rn.f32 	%f193, %f192, %f185, 0f3E75FDEC;
	fma.rn.f32 	%f194, %f193, %f185, 0f3F317218;
	fma.rn.f32 	%f195, %f194, %f185, 0f3F800000;
	mul.f32 	%f196, %f195, %f189;
	mul.f32 	%f197, %f196, %f188;
	selp.f32 	%f349, %f186, %f197, %p36;
	and.pred  	%p37, %p33, %p34;
	@%p37 bra 	$L__BB1_27;
	add.f32 	%f198, %f20, %f20;
	mov.b32 	%r127, %f198;
	and.b32  	%r128, %r127, 2147483647;
	mov.b32 	%f349, %r128;
$L__BB1_27:
	setp.ltu.f32 	%p38, %f4, 0f47CE4780;
	add.f32 	%f200, %f347, %f349;
	mad.lo.s32 	%r31, %r1, %r58, %r2;
	cvta.to.global.u64 	%rd49, %rd30;
	mul.wide.s32 	%rd50, %r31, 4;
	add.s64 	%rd51, %rd49, %rd50;
	st.global.f32 	[%rd51], %f200;
	@%p38 bra 	$L__BB1_35;
	setp.neu.f32 	%p39, %f4, 0f7F800000;
	@%p39 bra 	$L__BB1_30;
	mov.f32 	%f203, 0f00000000;
	mul.rn.f32 	%f350, %f2, %f203;
	mov.b32 	%r205, 0;
	bra.uni 	$L__BB1_35;
$L__BB1_30:
	mov.b32 	%r32, %f2;
	shl.b32 	%r130, %r32, 8;
	or.b32  	%r33, %r130, -2147483648;
	mov.b64 	%rd79, 0;
	mov.b32 	%r202, 0;
	mov.u64 	%rd77, __cudart_i2opi_f;
	mov.u64 	%rd78, %rd1;
$L__BB1_31:
	.pragma "nounroll";
	ld.global.nc.u32 	%r131, [%rd77];
	mad.wide.u32 	%rd54, %r131, %r33, %rd79;
	shr.u64 	%rd79, %rd54, 32;
	st.local.u32 	[%rd78], %rd54;
	add.s32 	%r202, %r202, 1;
	add.s64 	%rd78, %rd78, 4;
	add.s64 	%rd77, %rd77, 4;
	setp.ne.s32 	%p40, %r202, 6;
	@%p40 bra 	$L__BB1_31;
	shr.u32 	%r132, %r32, 23;
	st.local.u32 	[%rd1+24], %rd79;
	and.b32  	%r36, %r132, 31;
	and.b32  	%r133, %r132, 224;
	add.s32 	%r134, %r133, -128;
	shr.u32 	%r135, %r134, 5;
	mul.wide.u32 	%rd55, %r135, 4;
	sub.s64 	%rd22, %rd1, %rd55;
	ld.local.u32 	%r203, [%rd22+24];
	ld.local.u32 	%r204, [%rd22+20];
	setp.eq.s32 	%p41, %r36, 0;
	@%p41 bra 	$L__BB1_34;
	shf.l.wrap.b32 	%r203, %r204, %r203, %r36;
	ld.local.u32 	%r136, [%rd22+16];
	shf.l.wrap.b32 	%r204, %r136, %r204, %r36;
$L__BB1_34:
	shr.u32 	%r137, %r203, 30;
	shf.l.wrap.b32 	%r138, %r204, %r203, 2;
	shl.b32 	%r139, %r204, 2;
	shr.u32 	%r140, %r138, 31;
	add.s32 	%r141, %r140, %r137;
	neg.s32 	%r142, %r141;
	setp.lt.s32 	%p42, %r32, 0;
	selp.b32 	%r205, %r142, %r141, %p42;
	xor.b32  	%r143, %r138, %r32;
	shr.s32 	%r144, %r138, 31;
	xor.b32  	%r145, %r144, %r138;
	xor.b32  	%r146, %r144, %r139;
	cvt.u64.u32 	%rd56, %r145;
	shl.b64 	%rd57, %rd56, 32;
	cvt.u64.u32 	%rd58, %r146;
	or.b64  	%rd59, %rd57, %rd58;
	cvt.rn.f64.s64 	%fd5, %rd59;
	mul.f64 	%fd6, %fd5, 0d3BF921FB54442D19;
	cvt.rn.f32.f64 	%f201, %fd6;
	neg.f32 	%f202, %f201;
	setp.lt.s32 	%p43, %r143, 0;
	selp.f32 	%f350, %f202, %f201, %p43;
$L__BB1_35:
	add.s32 	%r148, %r205, 1;
	mul.rn.f32 	%f205, %f350, %f350;
	and.b32  	%r149, %r205, 1;
	setp.eq.b32 	%p44, %r149, 1;
	selp.f32 	%f206, %f350, 0f3F800000, %p44;
	fma.rn.f32 	%f207, %f205, %f206, 0f00000000;
	fma.rn.f32 	%f208, %f205, 0f37CBAC00, 0fBAB607ED;
	selp.f32 	%f209, 0fB94D4153, %f208, %p44;
	selp.f32 	%f210, 0f3C0885E4, 0f3D2AAABB, %p44;
	fma.rn.f32 	%f211, %f209, %f205, %f210;
	selp.f32 	%f212, 0fBE2AAAA8, 0fBEFFFFFF, %p44;
	fma.rn.f32 	%f213, %f211, %f205, %f212;
	fma.rn.f32 	%f214, %f213, %f207, %f206;
	and.b32  	%r150, %r148, 2;
	setp.eq.s32 	%p45, %r150, 0;
	mov.f32 	%f215, 0f00000000;
	sub.f32 	%f216, %f215, %f214;
	selp.f32 	%f29, %f214, %f216, %p45;
	abs.f32 	%f30, %f29;
	setp.eq.f32 	%p46, %f29, 0f3F800000;
	mov.f32 	%f351, 0f3F800000;
	@%p46 bra 	$L__BB1_40;
	setp.num.f32 	%p47, %f30, %f30;
	@%p47 bra 	$L__BB1_38;
	mov.f32 	%f272, 0f40000000;
	add.rn.f32 	%f351, %f29, %f272;
	bra.uni 	$L__BB1_40;
$L__BB1_38:
	setp.lt.f32 	%p48, %f30, 0f00800000;
	mul.f32 	%f217, %f30, 0f4B800000;
	selp.f32 	%f218, %f217, %f30, %p48;
	mov.b32 	%r151, %f218;
	add.s32 	%r152, %r151, -1060439283;
	and.b32  	%r153, %r152, -8388608;
	sub.s32 	%r154, %r151, %r153;
	mov.b32 	%f219, %r154;
	cvt.rn.f32.s32 	%f220, %r153;
	selp.f32 	%f221, 0fC1C00000, 0f00000000, %p48;
	fma.rn.f32 	%f222, %f220, 0f34000000, %f221;
	add.f32 	%f223, %f219, 0fBF800000;
	add.f32 	%f224, %f219, 0f3F800000;
	rcp.approx.ftz.f32 	%f225, %f224;
	add.f32 	%f226, %f223, %f223;
	mul.f32 	%f227, %f226, %f225;
	mul.f32 	%f228, %f227, %f227;
	neg.f32 	%f229, %f227;
	sub.f32 	%f230, %f223, %f227;
	add.f32 	%f231, %f230, %f230;
	fma.rn.f32 	%f232, %f229, %f223, %f231;
	mul.rn.f32 	%f233, %f225, %f232;
	fma.rn.f32 	%f234, %f228, 0f3A2C32E4, 0f3B52E7DB;
	fma.rn.f32 	%f235, %f234, %f228, 0f3C93BB73;
	fma.rn.f32 	%f236, %f235, %f228, 0f3DF6384F;
	mul.rn.f32 	%f237, %f236, %f228;
	fma.rn.f32 	%f238, %f227, 0f3FB8AA3B, %f222;
	mul.f32 	%f239, %f237, 0f40400000;
	sub.f32 	%f240, %f222, %f238;
	fma.rn.f32 	%f241, %f227, 0f3FB8AA3B, %f240;
	fma.rn.f32 	%f242, %f233, 0f3FB8AA3B, %f241;
	fma.rn.f32 	%f243, %f227, 0f32A55E34, %f242;
	fma.rn.f32 	%f244, %f239, %f233, %f243;
	fma.rn.f32 	%f245, %f237, %f227, %f244;
	add.rn.f32 	%f246, %f238, %f245;
	mov.f32 	%f247, 0f40000000;
	mul.rn.f32 	%f248, %f246, %f247;
	cvt.rni.f32.f32 	%f249, %f248;
	sub.f32 	%f250, %f248, %f249;
	neg.f32 	%f251, %f248;
	fma.rn.f32 	%f252, %f246, 0f40000000, %f251;
	neg.f32 	%f253, %f238;
	add.rn.f32 	%f254, %f246, %f253;
	neg.f32 	%f255, %f254;
	add.rn.f32 	%f256, %f245, %f255;
	fma.rn.f32 	%f257, %f256, 0f40000000, %f252;
	add.f32 	%f258, %f250, %f257;
	setp.gt.f32 	%p49, %f249, 0f00000000;
	selp.b32 	%r155, 0, -2097152000, %p49;
	setp.neu.f32 	%p50, %f29, 0f00000000;
	setp.neu.f32 	%p51, %f30, 0f7F800000;
	setp.lt.f32 	%p52, %f248, 0f00000000;
	selp.f32 	%f259, 0f00000000, 0f7F800000, %p52;
	abs.f32 	%f260, %f248;
	setp.gt.f32 	%p53, %f260, 0f43180000;
	cvt.rzi.s32.f32 	%r156, %f249;
	shl.b32 	%r157, %r156, 23;
	sub.s32 	%r158, %r157, %r155;
	mov.b32 	%f261, %r158;
	add.s32 	%r159, %r155, 2130706432;
	mov.b32 	%f262, %r159;
	fma.rn.f32 	%f263, %f258, 0f391FCB8E, 0f3AAF85ED;
	fma.rn.f32 	%f264, %f263, %f258, 0f3C1D9856;
	fma.rn.f32 	%f265, %f264, %f258, 0f3D6357BB;
	fma.rn.f32 	%f266, %f265, %f258, 0f3E75FDEC;
	fma.rn.f32 	%f267, %f266, %f258, 0f3F317218;
	fma.rn.f32 	%f268, %f267, %f258, 0f3F800000;
	mul.f32 	%f269, %f268, %f262;
	mul.f32 	%f270, %f269, %f261;
	selp.f32 	%f351, %f259, %f270, %p53;
	and.pred  	%p54, %p50, %p51;
	@%p54 bra 	$L__BB1_40;
	add.f32 	%f271, %f29, %f29;
	mov.b32 	%r160, %f271;
	and.b32  	%r161, %r160, 2147483647;
	mov.b32 	%f351, %r161;
$L__BB1_40:
	setp.ltu.f32 	%p55, %f16, 0f47CE4780;
	@%p55 bra 	$L__BB1_48;
	setp.neu.f32 	%p56, %f16, 0f7F800000;
	@%p56 bra 	$L__BB1_43;
	mov.f32 	%f275, 0f00000000;
	mul.rn.f32 	%f352, %f14, %f275;
	mov.b32 	%r209, 0;
	bra.uni 	$L__BB1_48;
$L__BB1_43:
	mov.b32 	%r45, %f14;
	shl.b32 	%r163, %r45, 8;
	or.b32  	%r46, %r163, -2147483648;
	mov.b64 	%rd82, 0;
	mov.b32 	%r206, 0;
	mov.u64 	%rd80, __cudart_i2opi_f;
	mov.u64 	%rd81, %rd1;
$L__BB1_44:
	.pragma "nounroll";
	ld.global.nc.u32 	%r164, [%rd80];
	mad.wide.u32 	%rd62, %r164, %r46, %rd82;
	shr.u64 	%rd82, %rd62, 32;
	st.local.u32 	[%rd81], %rd62;
	add.s32 	%r206, %r206, 1;
	add.s64 	%rd81, %rd81, 4;
	add.s64 	%rd80, %rd80, 4;
	setp.ne.s32 	%p57, %r206, 6;
	@%p57 bra 	$L__BB1_44;
	shr.u32 	%r165, %r45, 23;
	st.local.u32 	[%rd1+24], %rd82;
	and.b32  	%r49, %r165, 31;
	and.b32  	%r166, %r165, 224;
	add.s32 	%r167, %r166, -128;
	shr.u32 	%r168, %r167, 5;
	mul.wide.u32 	%rd63, %r168, 4;
	sub.s64 	%rd29, %rd1, %rd63;
	ld.local.u32 	%r207, [%rd29+24];
	ld.local.u32 	%r208, [%rd29+20];
	setp.eq.s32 	%p58, %r49, 0;
	@%p58 bra 	$L__BB1_47;
	shf.l.wrap.b32 	%r207, %r208, %r207, %r49;
	ld.local.u32 	%r169, [%rd29+16];
	shf.l.wrap.b32 	%r208, %r169, %r208, %r49;
$L__BB1_47:
	shr.u32 	%r170, %r207, 30;
	shf.l.wrap.b32 	%r171, %r208, %r207, 2;
	shl.b32 	%r172, %r208, 2;
	shr.u32 	%r173, %r171, 31;
	add.s32 	%r174, %r173, %r170;
	neg.s32 	%r175, %r174;
	setp.lt.s32 	%p59, %r45, 0;
	selp.b32 	%r209, %r175, %r174, %p59;
	xor.b32  	%r176, %r171, %r45;
	shr.s32 	%r177, %r171, 31;
	xor.b32  	%r178, %r177, %r171;
	xor.b32  	%r179, %r177, %r172;
	cvt.u64.u32 	%rd64, %r178;
	shl.b64 	%rd65, %rd64, 32;
	cvt.u64.u32 	%rd66, %r179;
	or.b64  	%rd67, %rd65, %rd66;
	cvt.rn.f64.s64 	%fd7, %rd67;
	mul.f64 	%fd8, %fd7, 0d3BF921FB54442D19;
	cvt.rn.f32.f64 	%f273, %fd8;
	neg.f32 	%f274, %f273;
	setp.lt.s32 	%p60, %r176, 0;
	selp.f32 	%f352, %f274, %f273, %p60;
$L__BB1_48:
	mul.rn.f32 	%f277, %f352, %f352;
	and.b32  	%r181, %r209, 1;
	setp.eq.b32 	%p61, %r181, 1;
	selp.f32 	%f278, 0f3F800000, %f352, %p61;
	fma.rn.f32 	%f279, %f277, %f278, 0f00000000;
	fma.rn.f32 	%f280, %f277, 0f37CBAC00, 0fBAB607ED;
	selp.f32 	%f281, %f280, 0fB94D4153, %p61;
	selp.f32 	%f282, 0f3D2AAABB, 0f3C0885E4, %p61;
	fma.rn.f32 	%f283, %f281, %f277, %f282;
	selp.f32 	%f284, 0fBEFFFFFF, 0fBE2AAAA8, %p61;
	fma.rn.f32 	%f285, %f283, %f277, %f284;
	fma.rn.f32 	%f286, %f285, %f279, %f278;
	and.b32  	%r182, %r209, 2;
	setp.eq.s32 	%p62, %r182, 0;
	mov.f32 	%f287, 0f00000000;
	sub.f32 	%f288, %f287, %f286;
	selp.f32 	%f38, %f286, %f288, %p62;
	abs.f32 	%f39, %f38;
	setp.eq.f32 	%p63, %f38, 0f3F800000;
	mov.f32 	%f353, 0f3F800000;
	@%p63 bra 	$L__BB1_53;
	setp.num.f32 	%p64, %f39, %f39;
	@%p64 bra 	$L__BB1_51;
	mov.f32 	%f344, 0f40000000;
	add.rn.f32 	%f353, %f38, %f344;
	bra.uni 	$L__BB1_53;
$L__BB1_51:
	setp.lt.f32 	%p65, %f39, 0f00800000;
	mul.f32 	%f289, %f39, 0f4B800000;
	selp.f32 	%f290, %f289, %f39, %p65;
	mov.b32 	%r183, %f290;
	add.s32 	%r184, %r183, -1060439283;
	and.b32  	%r185, %r184, -8388608;
	sub.s32 	%r186, %r183, %r185;
	mov.b32 	%f291, %r186;
	cvt.rn.f32.s32 	%f292, %r185;
	selp.f32 	%f293, 0fC1C00000, 0f00000000, %p65;
	fma.rn.f32 	%f294, %f292, 0f34000000, %f293;
	add.f32 	%f295, %f291, 0fBF800000;
	add.f32 	%f296, %f291, 0f3F800000;
	rcp.approx.ftz.f32 	%f297, %f296;
	add.f32 	%f298, %f295, %f295;
	mul.f32 	%f299, %f298, %f297;
	mul.f32 	%f300, %f299, %f299;
	neg.f32 	%f301, %f299;
	sub.f32 	%f302, %f295, %f299;
	add.f32 	%f303, %f302, %f302;
	fma.rn.f32 	%f304, %f301, %f295, %f303;
	mul.rn.f32 	%f305, %f297, %f304;
	fma.rn.f32 	%f306, %f300, 0f3A2C32E4, 0f3B52E7DB;
	fma.rn.f32 	%f307, %f306, %f300, 0f3C93BB73;
	fma.rn.f32 	%f308, %f307, %f300, 0f3DF6384F;
	mul.rn.f32 	%f309, %f308, %f300;
	fma.rn.f32 	%f310, %f299, 0f3FB8AA3B, %f294;
	mul.f32 	%f311, %f309, 0f40400000;
	sub.f32 	%f312, %f294, %f310;
	fma.rn.f32 	%f313, %f299, 0f3FB8AA3B, %f312;
	fma.rn.f32 	%f314, %f305, 0f3FB8AA3B, %f313;
	fma.rn.f32 	%f315, %f299, 0f32A55E34, %f314;
	fma.rn.f32 	%f316, %f311, %f305, %f315;
	fma.rn.f32 	%f317, %f309, %f299, %f316;
	add.rn.f32 	%f318, %f310, %f317;
	mov.f32 	%f319, 0f40000000;
	mul.rn.f32 	%f320, %f318, %f319;
	cvt.rni.f32.f32 	%f321, %f320;
	sub.f32 	%f322, %f320, %f321;
	neg.f32 	%f323, %f320;
	fma.rn.f32 	%f324, %f318, 0f40000000, %f323;
	neg.f32 	%f325, %f310;
	add.rn.f32 	%f326, %f318, %f325;
	neg.f32 	%f327, %f326;
	add.rn.f32 	%f328, %f317, %f327;
	fma.rn.f32 	%f329, %f328, 0f40000000, %f324;
	add.f32 	%f330, %f322, %f329;
	setp.gt.f32 	%p66, %f321, 0f00000000;
	selp.b32 	%r187, 0, -2097152000, %p66;
	setp.neu.f32 	%p67, %f38, 0f00000000;
	setp.neu.f32 	%p68, %f39, 0f7F800000;
	setp.lt.f32 	%p69, %f320, 0f00000000;
	selp.f32 	%f331, 0f00000000, 0f7F800000, %p69;
	abs.f32 	%f332, %f320;
	setp.gt.f32 	%p70, %f332, 0f43180000;
	cvt.rzi.s32.f32 	%r188, %f321;
	shl.b32 	%r189, %r188, 23;
	sub.s32 	%r190, %r189, %r187;
	mov.b32 	%f333, %r190;
	add.s32 	%r191, %r187, 2130706432;
	mov.b32 	%f334, %r191;
	fma.rn.f32 	%f335, %f330, 0f391FCB8E, 0f3AAF85ED;
	fma.rn.f32 	%f336, %f335, %f330, 0f3C1D9856;
	fma.rn.f32 	%f337, %f336, %f330, 0f3D6357BB;
	fma.rn.f32 	%f338, %f337, %f330, 0f3E75FDEC;
	fma.rn.f32 	%f339, %f338, %f330, 0f3F317218;
	fma.rn.f32 	%f340, %f339, %f330, 0f3F800000;
	mul.f32 	%f341, %f340, %f334;
	mul.f32 	%f342, %f341, %f333;
	selp.f32 	%f353, %f331, %f342, %p70;
	and.pred  	%p71, %p67, %p68;
	@%p71 bra 	$L__BB1_53;
	add.f32 	%f343, %f38, %f38;
	mov.b32 	%r192, %f343;
	and.b32  	%r193, %r192, 2147483647;
	mov.b32 	%f353, %r193;
$L__BB1_53:
	add.f32 	%f345, %f351, %f353;
	cvta.to.global.u64 	%rd68, %rd31;
	add.s64 	%rd70, %rd68, %rd50;
	st.global.f32 	[%rd70], %f345;
$L__BB1_54:
	ret;

}
	// .globl	_Z5sum2DPfS_S_ii
.visible .entry _Z5sum2DPfS_S_ii(
	.param .u64 .ptr .align 1 _Z5sum2DPfS_S_ii_param_0,
	.param .u64 .ptr .align 1 _Z5sum2DPfS_S_ii_param_1,
	.param .u64 .ptr .align 1 _Z5sum2DPfS_S_ii_param_2,
	.param .u32 _Z5sum2DPfS_S_ii_param_3,
	.param .u32 _Z5sum2DPfS_S_ii_param_4
)
{
	.reg .pred 	%p<4>;
	.reg .b32 	%r<14>;
	.reg .b32 	%f<4>;
	.reg .b64 	%rd<11>;

	ld.param.u64 	%rd1, [_Z5sum2DPfS_S_ii_param_0];
	ld.param.u64 	%rd2, [_Z5sum2DPfS_S_ii_param_1];
	ld.param.u64 	%rd3, [_Z5sum2DPfS_S_ii_param_2];
	ld.param.u32 	%r3, [_Z5sum2DPfS_S_ii_param_3];
	ld.param.u32 	%r4, [_Z5sum2DPfS_S_ii_param_4];
	mov.u32 	%r6, %ctaid.x;
	mov.u32 	%r7, %ntid.x;
	mov.u32 	%r8, %tid.x;
	mad.lo.s32 	%r1, %r6, %r7, %r8;
	mov.u32 	%r9, %ctaid.y;
	mov.u32 	%r10, %ntid.y;
	mov.u32 	%r11, %tid.y;
	mad.lo.s32 	%r12, %r9, %r10, %r11;
	setp.ge.s32 	%p1, %r1, %r3;
	setp.ge.s32 	%p2, %r12, %r4;
	or.pred  	%p3, %p1, %p2;
	@%p3 bra 	$L__BB2_2;
	cvta.to.global.u64 	%rd4, %rd1;
	cvta.to.global.u64 	%rd5, %rd2;
	cvta.to.global.u64 	%rd6, %rd3;
	mad.lo.s32 	%r13, %r3, %r1, %r12;
	mul.wide.s32 	%rd7, %r13, 4;
	add.s64 	%rd8, %rd4, %rd7;
	ld.global.f32 	%f1, [%rd8];
	add.s64 	%rd9, %rd5, %rd7;
	ld.global.f32 	%f2, [%rd9];
	add.f32 	%f3, %f1, %f2;
	add.s64 	%rd10, %rd6, %rd7;
	st.global.f32 	[%rd10], %f3;
$L__BB2_2:
	ret;

}
	// .globl	_Z5sum1DPfS_S_ii
.visible .entry _Z5sum1DPfS_S_ii(
	.param .u64 .ptr .align 1 _Z5sum1DPfS_S_ii_param_0,
	.param .u64 .ptr .align 1 _Z5sum1DPfS_S_ii_param_1,
	.param .u64 .ptr .align 1 _Z5sum1DPfS_S_ii_param_2,
	.param .u32 _Z5sum1DPfS_S_ii_param_3,
	.param .u32 _Z5sum1DPfS_S_ii_param_4
)
{
	.reg .pred 	%p<4>;
	.reg .b32 	%r<10>;
	.reg .b32 	%f<4>;
	.reg .b64 	%rd<11>;

	ld.param.u64 	%rd1, [_Z5sum1DPfS_S_ii_param_0];
	ld.param.u64 	%rd2, [_Z5sum1DPfS_S_ii_param_1];
	ld.param.u64 	%rd3, [_Z5sum1DPfS_S_ii_param_2];
	ld.param.u32 	%r3, [_Z5sum1DPfS_S_ii_param_3];
	ld.param.u32 	%r4, [_Z5sum1DPfS_S_ii_param_4];
	mov.u32 	%r5, %ctaid.x;
	mov.u32 	%r6, %ntid.x;
	mov.u32 	%r7, %tid.x;
	mad.lo.s32 	%r8, %r5, %r6, %r7;
	div.s32 	%r1, %r8, %r3;
	rem.s32 	%r2, %r8, %r4;
	setp.ge.s32 	%p1, %r1, %r3;
	setp.lt.s32 	%p2, %r4, 0;
	or.pred  	%p3, %p2, %p1;
	@%p3 bra 	$L__BB3_2;
	cvta.to.global.u64 	%rd4, %rd1;
	cvta.to.global.u64 	%rd5, %rd2;
	cvta.to.global.u64 	%rd6, %rd3;
	mad.lo.s32 	%r9, %r1, %r3, %r2;
	mul.wide.s32 	%rd7, %r9, 4;
	add.s64 	%rd8, %rd4, %rd7;
	ld.global.f32 	%f1, [%rd8];
	add.s64 	%rd9, %rd5, %rd7;
	ld.global.f32 	%f2, [%rd9];
	add.f32 	%f3, %f1, %f2;
	add.s64 	%rd10, %rd6, %rd7;
	st.global.f32 	[%rd10], %f3;
$L__BB3_2:
	ret;

}


// ===== COMPILED SASS (sm_100) =====

	.target	sm_100

	.elftype	@"ET_EXEC"


//--------------------- .note.nv.tkinfo           --------------------------
	.section	.note.nv.tkinfo,"",@"SHT_NOTE"
	.sectionflags	@"SHF_NOTE_NV_TKINFO"
	.tkinfo
        /*0018*/ 	.word	0x00000002
        /*0030*/ 	.string	""
        /*0030*/ 	.string	"ptxas"
        /*0030*/ 	.string	"Cuda compilation tools, release 13.0, V13.0.88"
        /*0030*/ 	.string	"Build cuda_13.0.r13.0/compiler.36424714_0"
        /*0030*/ 	.string	"-arch sm_100 -m 64 "



//--------------------- .note.nv.cuinfo           --------------------------
	.section	.note.nv.cuinfo,"",@"SHT_NOTE"
	.sectionflags	@"SHF_NOTE_NV_CUINFO"
        /*0018*/ 	.short	0x0002
        /*001a*/ 	.short	0x0064
        /*001c*/ 	.short	0x0082
	.zero		2


//--------------------- .nv.info                  --------------------------
	.section	.nv.info,"",@"SHT_CUDA_INFO"
	.align	4


	//----- nvinfo : EIATTR_REGCOUNT
	.align		4
        /*0000*/ 	.byte	0x04, 0x2f
        /*0002*/ 	.short	(.L_2 - .L_1)
	.align		4
.L_1:
        /*0004*/ 	.word	index@(_Z7array2DPfS_ii)
        /*0008*/ 	.word	0x0000001b


	//----- nvinfo : EIATTR_FRAME_SIZE
	.align		4
.L_2:
        /*000c*/ 	.byte	0x04, 0x11
        /*000e*/ 	.short	(.L_4 - .L_3)
	.align		4
.L_3:
        /*0010*/ 	.word	index@($__internal_1_$__cuda_sm3x_div_rn_noftz_f32_slowpath)
        /*0014*/ 	.word	0x00000020


	//----- nvinfo : EIATTR_FRAME_SIZE
	.align		4
.L_4:
        /*0018*/ 	.byte	0x04, 0x11
        /*001a*/ 	.short	(.L_6 - .L_5)
	.align		4
.L_5:
        /*001c*/ 	.word	index@(_Z7array2DPfS_ii)
        /*0020*/ 	.word	0x00000020


	//----- nvinfo : EIATTR_REGCOUNT
	.align		4
.L_6:
        /*0024*/ 	.byte	0x04, 0x2f
        /*0026*/ 	.short	(.L_8 - .L_7)
	.align		4
.L_7:
        /*0028*/ 	.word	index@(_Z7array1DPfS_ii)
        /*002c*/ 	.word	0x0000001b


	//----- nvinfo : EIATTR_FRAME_SIZE
	.align		4
.L_8:
        /*0030*/ 	.byte	0x04, 0x11
        /*0032*/ 	.short	(.L_10 - .L_9)
	.align		4
.L_9:
        /*0034*/ 	.word	index@($__internal_0_$__cuda_sm3x_div_rn_noftz_f32_slowpath)
        /*0038*/ 	.word	0x00000020


	//----- nvinfo : EIATTR_FRAME_SIZE
	.align		4
.L_10:
        /*003c*/ 	.byte	0x04, 0x11
        /*003e*/ 	.short	(.L_12 - .L_11)
	.align		4
.L_11:
        /*0040*/ 	.word	index@(_Z7array1DPfS_ii)
        /*0044*/ 	.word	0x00000020


	//----- nvinfo : EIATTR_REGCOUNT
	.align		4
.L_12:
        /*0048*/ 	.byte	0x04, 0x2f
        /*004a*/ 	.short	(.L_14 - .L_13)
	.align		4
.L_13:
        /*004c*/ 	.word	index@(_Z5sum2DPfS_S_ii)
        /*0050*/ 	.word	0x0000000c


	//----- nvinfo : EIATTR_FRAME_SIZE
	.align		4
.L_14:
        /*0054*/ 	.byte	0x04, 0x11
        /*0056*/ 	.short	(.L_16 - .L_15)
	.align		4
.L_15:
        /*0058*/ 	.word	index@(_Z5sum2DPfS_S_ii)
        /*005c*/ 	.word	0x00000000


	//----- nvinfo : EIATTR_REGCOUNT
	.align		4
.L_16:
        /*0060*/ 	.byte	0x04, 0x2f
        /*0062*/ 	.short	(.L_18 - .L_17)
	.align		4
.L_17:
        /*0064*/ 	.word	index@(_Z5sum1DPfS_S_ii)
        /*0068*/ 	.word	0x00000011


	//----- nvinfo : EIATTR_FRAME_SIZE
	.align		4
.L_18:
        /*006c*/ 	.byte	0x04, 0x11
        /*006e*/ 	.short	(.L_20 - .L_19)
	.align		4
.L_19:
        /*0070*/ 	.word	index@(_Z5sum1DPfS_S_ii)
        /*0074*/ 	.word	0x00000000


	//----- nvinfo : EIATTR_MIN_STACK_SIZE
	.align		4
.L_20:
        /*0078*/ 	.byte	0x04, 0x12
        /*007a*/ 	.short	(.L_22 - .L_21)
	.align		4
.L_21:
        /*007c*/ 	.word	index@(_Z5sum1DPfS_S_ii)
        /*0080*/ 	.word	0x00000000


	//----- nvinfo : EIATTR_MIN_STACK_SIZE
	.align		4
.L_22:
        /*0084*/ 	.byte	0x04, 0x12
        /*0086*/ 	.short	(.L_24 - .L_23)
	.align		4
.L_23:
        /*0088*/ 	.word	index@(_Z5sum2DPfS_S_ii)
        /*008c*/ 	.word	0x00000000


	//----- nvinfo : EIATTR_MIN_STACK_SIZE
	.align		4
.L_24:
        /*0090*/ 	.byte	0x04, 0x12
        /*0092*/ 	.short	(.L_26 - .L_25)
	.align		4
.L_25:
        /*0094*/ 	.word	index@(_Z7array1DPfS_ii)
        /*0098*/ 	.word	0x00000020


	//----- nvinfo : EIATTR_MIN_STACK_SIZE
	.align		4
.L_26:
        /*009c*/ 	.byte	0x04, 0x12
        /*009e*/ 	.short	(.L_28 - .L_27)
	.align		4
.L_27:
        /*00a0*/ 	.word	index@(_Z7array2DPfS_ii)
        /*00a4*/ 	.word	0x00000020
.L_28:


//--------------------- .nv.compat                --------------------------
	.section	.nv.compat,"",@"SHT_CUDA_COMPAT_INFO"
	.align	4
        /*0000*/ 	.byte	0x02, 0x09, 0x00, 0x00, 0x02, 0x02, 0x01, 0x00, 0x02, 0x05, 0x05, 0x00, 0x03, 0x07, 0x01, 0x01
        /*0010*/ 	.byte	0x02, 0x03, 0x00, 0x00, 0x02, 0x06, 0x01, 0x00, 0x04, 0x0b, 0x08, 0x00, 0x01, 0x00, 0x00, 0x00
        /*0020*/ 	.byte	0x00, 0x00, 0x00, 0x00


//--------------------- .nv.info._Z5sum1DPfS_S_ii --------------------------
	.section	.nv.info._Z5sum1DPfS_S_ii,"",@"SHT_CUDA_INFO"
	.sectionflags	@""
	.align	4


	//----- nvinfo : EIATTR_CUDA_API_VERSION
	.align		4
        /*0000*/ 	.byte	0x04, 0x37
        /*0002*/ 	.short	(.L_30 - .L_29)
.L_29:
        /*0004*/ 	.word	0x00000082


	//----- nvinfo : EIATTR_KPARAM_INFO
	.align		4
.L_30:
        /*0008*/ 	.byte	0x04, 0x17
        /*000a*/ 	.short	(.L_32 - .L_31)
.L_31:
        /*000c*/ 	.word	0x00000000
        /*0010*/ 	.short	0x0004
        /*0012*/ 	.short	0x001c
        /*0014*/ 	.byte	0x00, 0xf0, 0x11, 0x00


	//----- nvinfo : EIATTR_KPARAM_INFO
	.align		4
.L_32:
        /*0018*/ 	.byte	0x04, 0x17
        /*001a*/ 	.short	(.L_34 - .L_33)
.L_33:
        /*001c*/ 	.word	0x00000000
        /*0020*/ 	.short	0x0003
        /*0022*/ 	.short	0x0018
        /*0024*/ 	.byte	0x00, 0xf0, 0x11, 0x00


	//----- nvinfo : EIATTR_KPARAM_INFO
	.align		4
.L_34:
        /*0028*/ 	.byte	0x04, 0x17
        /*002a*/ 	.short	(.L_36 - .L_35)
.L_35:
        /*002c*/ 	.word	0x00000000
        /*0030*/ 	.short	0x0002
        /*0032*/ 	.short	0x0010
        /*0034*/ 	.byte	0x00, 0xf5, 0x21, 0x00


	//----- nvinfo : EIATTR_KPARAM_INFO
	.align		4
.L_36:
        /*0038*/ 	.byte	0x04, 0x17
        /*003a*/ 	.short	(.L_38 - .L_37)
.L_37:
        /*003c*/ 	.word	0x00000000
        /*0040*/ 	.short	0x0001
        /*0042*/ 	.short	0x0008
        /*0044*/ 	.byte	0x00, 0xf5, 0x21, 0x00


	//----- nvinfo : EIATTR_KPARAM_INFO
	.align		4
.L_38:
        /*0048*/ 	.byte	0x04, 0x17
        /*004a*/ 	.short	(.L_40 - .L_39)
.L_39:
        /*004c*/ 	.word	0x00000000
        /*0050*/ 	.short	0x0000
        /*0052*/ 	.short	0x0000
        /*0054*/ 	.byte	0x00, 0xf5, 0x21, 0x00


	//----- nvinfo : EIATTR_SPARSE_MMA_MASK
	.align		4
.L_40:
        /*0058*/ 	.byte	0x03, 0x50
        /*005a*/ 	.short	0x0000


	//----- nvinfo : EIATTR_MAXREG_COUNT
	.align		4
        /*005c*/ 	.byte	0x03, 0x1b
        /*005e*/ 	.short	0x00ff


	//----- nvinfo : EIATTR_MERCURY_ISA_VERSION
	.align		4
        /*0060*/ 	.byte	0x03, 0x5f
        /*0062*/ 	.short	0x0101


	//----- nvinfo : EIATTR_VRC_CTA_INIT_COUNT
	.align		4
        /*0064*/ 	.byte	0x02, 0x4a
	.zero		1
	.zero		1


	//----- nvinfo : EIATTR_EXIT_INSTR_OFFSETS
	.align		4
        /*0068*/ 	.byte	0x04, 0x1c
        /*006a*/ 	.short	(.L_42 - .L_41)


	//   ....[0]....
.L_41:
        /*006c*/ 	.word	0x00000320


	//   ....[1]....
        /*0070*/ 	.word	0x00000420


	//----- nvinfo : EIATTR_CBANK_PARAM_SIZE
	.align		4
.L_42:
        /*0074*/ 	.byte	0x03, 0x19
        /*0076*/ 	.short	0x0020


	//----- nvinfo : EIATTR_PARAM_CBANK
	.align		4
        /*0078*/ 	.byte	0x04, 0x0a
        /*007a*/ 	.short	(.L_44 - .L_43)
	.align		4
.L_43:
        /*007c*/ 	.word	index@(.nv.constant0._Z5sum1DPfS_S_ii)
        /*0080*/ 	.short	0x0380
        /*0082*/ 	.short	0x0020


	//----- nvinfo : EIATTR_SW_WAR
	.align		4
.L_44:
        /*0084*/ 	.byte	0x04, 0x36
        /*0086*/ 	.short	(.L_46 - .L_45)
.L_45:
        /*0088*/ 	.word	0x00000008
.L_46:


//--------------------- .nv.info._Z5sum2DPfS_S_ii --------------------------
	.section	.nv.info._Z5sum2DPfS_S_ii,"",@"SHT_CUDA_INFO"
	.sectionflags	@""
	.align	4


	//----- nvinfo : EIATTR_CUDA_API_VERSION
	.align		4
        /*0000*/ 	.byte	0x04, 0x37
        /*0002*/ 	.short	(.L_48 - .L_47)
.L_47:
        /*0004*/ 	.word	0x00000082


	//----- nvinfo : EIATTR_KPARAM_INFO
	.align		4
.L_48:
        /*0008*/ 	.byte	0x04, 0x17
        /*000a*/ 	.short	(.L_50 - .L_49)
.L_49:
        /*000c*/ 	.word	0x00000000
        /*0010*/ 	.short	0x0004
        /*0012*/ 	.short	0x001c
        /*0014*/ 	.byte	0x00, 0xf0, 0x11, 0x00


	//----- nvinfo : EIATTR_KPARAM_INFO
	.align		4
.L_50:
        /*0018*/ 	.byte	0x04, 0x17
        /*001a*/ 	.short	(.L_52 - .L_51)
.L_51:
        /*001c*/ 	.word	0x00000000
        /*0020*/ 	.short	0x0003
        /*0022*/ 	.short	0x0018
        /*0024*/ 	.byte	0x00, 0xf0, 0x11, 0x00


	//----- nvinfo : EIATTR_KPARAM_INFO
	.align		4
.L_52:
        /*0028*/ 	.byte	0x04, 0x17
        /*002a*/ 	.short	(.L_54 - .L_53)
.L_53:
        /*002c*/ 	.word	0x00000000
        /*0030*/ 	.short	0x0002
        /*0032*/ 	.short	0x0010
        /*0034*/ 	.byte	0x00, 0xf5, 0x21, 0x00


	//----- nvinfo : EIATTR_KPARAM_INFO
	.align		4
.L_54:
        /*0038*/ 	.byte	0x04, 0x17
        /*003a*/ 	.short	(.L_56 - .L_55)
.L_55:
        /*003c*/ 	.word	0x00000000
        /*0040*/ 	.short	0x0001
        /*0042*/ 	.short	0x0008
        /*0044*/ 	.byte	0x00, 0xf5, 0x21, 0x00


	//----- nvinfo : EIATTR_KPARAM_INFO
	.align		4
.L_56:
        /*0048*/ 	.byte	0x04, 0x17
        /*004a*/ 	.short	(.L_58 - .L_57)
.L_57:
        /*004c*/ 	.word	0x00000000
        /*0050*/ 	.short	0x0000
        /*0052*/ 	.short	0x0000
        /*0054*/ 	.byte	0x00, 0xf5, 0x21, 0x00


	//----- nvinfo : EIATTR_SPARSE_MMA_MASK
	.align		4
.L_58:
        /*0058*/ 	.byte	0x03, 0x50
        /*005a*/ 	.short	0x0000


	//----- nvinfo : EIATTR_MAXREG_COUNT
	.align		4
        /*005c*/ 	.byte	0x03, 0x1b
        /*005e*/ 	.short	0x00ff


	//----- nvinfo : EIATTR_MERCURY_ISA_VERSION
	.align		4
        /*0060*/ 	.byte	0x03, 0x5f
        /*0062*/ 	.short	0x0101


	//----- nvinfo : EIATTR_VRC_CTA_INIT_COUNT
	.align		4
        /*0064*/ 	.byte	0x02, 0x4a
	.zero		1
	.zero		1


	//----- nvinfo : EIATTR_EXIT_INSTR_OFFSETS
	.align		4
        /*0068*/ 	.byte	0x04, 0x1c
        /*006a*/ 	.short	(.L_60 - .L_59)


	//   ....[0]....
.L_59:
        /*006c*/ 	.word	0x000000c0


	//   ....[1]....
        /*0070*/ 	.word	0x00000190


	//----- nvinfo : EIATTR_CBANK_PARAM_SIZE
	.align		4
.L_60:
        /*0074*/ 	.byte	0x03, 0x19
        /*0076*/ 	.short	0x0020


	//----- nvinfo : EIATTR_PARAM_CBANK
	.align		4
        /*0078*/ 	.byte	0x04, 0x0a
        /*007a*/ 	.short	(.L_62 - .L_61)
	.align		4
.L_61:
        /*007c*/ 	.word	index@(.nv.constant0._Z5sum2DPfS_S_ii)
        /*0080*/ 	.short	0x0380
        /*0082*/ 	.short	0x0020


	//----- nvinfo : EIATTR_SW_WAR
	.align		4
.L_62:
        /*0084*/ 	.byte	0x04, 0x36
        /*0086*/ 	.short	(.L_64 - .L_63)
.L_63:
        /*0088*/ 	.word	0x00000008
.L_64:


//--------------------- .nv.info._Z7array1DPfS_ii --------------------------
	.section	.nv.info._Z7array1DPfS_ii,"",@"SHT_CUDA_INFO"
	.sectionflags	@""
	.align	4


	//----- nvinfo : EIATTR_CUDA_API_VERSION
	.align		4
        /*0000*/ 	.byte	0x04, 0x37
        /*0002*/ 	.short	(.L_66 - .L_65)
.L_65:
        /*0004*/ 	.word	0x00000082


	//----- nvinfo : EIATTR_KPARAM_INFO
	.align		4
.L_66:
        /*0008*/ 	.byte	0x04, 0x17
        /*000a*/ 	.short	(.L_68 - .L_67)
.L_67:
        /*000c*/ 	.word	0x00000000
        /*0010*/ 	.short	0x0003
        /*0012*/ 	.short	0x0014
        /*0014*/ 	.byte	0x00, 0xf0, 0x11, 0x00


	//----- nvinfo : EIATTR_KPARAM_INFO
	.align		4
.L_68:
        /*0018*/ 	.byte	0x04, 0x17
        /*001a*/ 	.short	(.L_70 - .L_69)
.L_69:
        /*001c*/ 	.word	0x00000000
        /*0020*/ 	.short	0x0002
        /*0022*/ 	.short	0x0010
        /*0024*/ 	.byte	0x00, 0xf0, 0x11, 0x00


	//----- nvinfo : EIATTR_KPARAM_INFO
	.align		4
.L_70:
        /*0028*/ 	.byte	0x04, 0x17
        /*002a*/ 	.short	(.L_72 - .L_71)
.L_71:
        /*002c*/ 	.word	0x00000000
        /*0030*/ 	.short	0x0001
        /*0032*/ 	.short	0x0008
        /*0034*/ 	.byte	0x00, 0xf5, 0x21, 0x00


	//----- nvinfo : EIATTR_KPARAM_INFO
	.align		4
.L_72:
        /*0038*/ 	.byte	0x04, 0x17
        /*003a*/ 	.short	(.L_74 - .L_73)
.L_73:
        /*003c*/ 	.word	0x00000000
        /*0040*/ 	.short	0x0000
        /*0042*/ 	.short	0x0000
        /*0044*/ 	.byte	0x00, 0xf5, 0x21, 0x00


	//----- nvinfo : EIATTR_SPARSE_MMA_MASK
	.align		4
.L_74:
        /*0048*/ 	.byte	0x03, 0x50
        /*004a*/ 	.short	0x0000


	//----- nvinfo : EIATTR_MAXREG_COUNT
	.align		4
        /*004c*/ 	.byte	0x03, 0x1b
        /*004e*/ 	.short	0x00ff


	//----- nvinfo : EIATTR_MERCURY_ISA_VERSION
	.align		4
        /*0050*/ 	.byte	0x03, 0x5f
        /*0052*/ 	.short	0x0101


	//----- nvinfo : EIATTR_VRC_CTA_INIT_COUNT
	.align		4
        /*0054*/ 	.byte	0x02, 0x4a
	.zero		1
	.zero		1


	//----- nvinfo : EIATTR_EXIT_INSTR_OFFSETS
	.align		4
        /*0058*/ 	.byte	0x04, 0x1c
        /*005a*/ 	.short	(.L_76 - .L_75)


	//   ....[0]....
.L_75:
        /*005c*/ 	.word	0x000002f0


	//   ....[1]....
        /*0060*/ 	.word	0x00002ba0


	//----- nvinfo : EIATTR_CRS_STACK_SIZE
	.align		4
.L_76:
        /*0064*/ 	.byte	0x04, 0x1e
        /*0066*/ 	.short	(.L_78 - .L_77)
.L_77:
        /*0068*/ 	.word	0x00000000


	//----- nvinfo : EIATTR_CBANK_PARAM_SIZE
	.align		4
.L_78:
        /*006c*/ 	.byte	0x03, 0x19
        /*006e*/ 	.short	0x0018


	//----- nvinfo : EIATTR_PARAM_CBANK
	.align		4
        /*0070*/ 	.byte	0x04, 0x0a
        /*0072*/ 	.short	(.L_80 - .L_79)
	.align		4
.L_79:
        /*0074*/ 	.word	index@(.nv.constant0._Z7array1DPfS_ii)
        /*0078*/ 	.short	0x0380
        /*007a*/ 	.short	0x0018


	//----- nvinfo : EIATTR_SW_WAR
	.align		4
.L_80:
        /*007c*/ 	.byte	0x04, 0x36
        /*007e*/ 	.short	(.L_82 - .L_81)
.L_81:
        /*0080*/ 	.word	0x00000008
.L_82:


//--------------------- .nv.info._Z7array2DPfS_ii --------------------------
	.section	.nv.info._Z7array2DPfS_ii,"",@"SHT_CUDA_INFO"
	.sectionflags	@""
	.align	4


	//----- nvinfo : EIATTR_CUDA_API_VERSION
	.align		4
        /*0000*/ 	.byte	0x04, 0x37
        /*0002*/ 	.short	(.L_84 - .L_83)
.L_83:
        /*0004*/ 	.word	0x00000082


	//----- nvinfo : EIATTR_KPARAM_INFO
	.align		4
.L_84:
        /*0008*/ 	.byte	0x04, 0x17
        /*000a*/ 	.short	(.L_86 - .L_85)
.L_85:
        /*000c*/ 	.word	0x00000000
        /*0010*/ 	.short	0x0003
        /*0012*/ 	.short	0x0014
        /*0014*/ 	.byte	0x00, 0xf0, 0x11, 0x00


	//----- nvinfo : EIATTR_KPARAM_INFO
	.align		4
.L_86:
        /*0018*/ 	.byte	0x04, 0x17
        /*001a*/ 	.short	(.L_88 - .L_87)
.L_87:
        /*001c*/ 	.word	0x00000000
        /*0020*/ 	.short	0x0002
        /*0022*/ 	.short	0x0010
        /*0024*/ 	.byte	0x00, 0xf0, 0x11, 0x00


	//----- nvinfo : EIATTR_KPARAM_INFO
	.align		4
.L_88:
        /*0028*/ 	.byte	0x04, 0x17
        /*002a*/ 	.short	(.L_90 - .L_89)
.L_89:
        /*002c*/ 	.word	0x00000000
        /*0030*/ 	.short	0x0001
        /*0032*/ 	.short	0x0008
        /*0034*/ 	.byte	0x00, 0xf5, 0x21, 0x00


	//----- nvinfo : EIATTR_KPARAM_INFO
	.align		4
.L_90:
        /*0038*/ 	.byte	0x04, 0x17
        /*003a*/ 	.short	(.L_92 - .L_91)
.L_91:
        /*003c*/ 	.word	0x00000000
        /*0040*/ 	.short	0x0000
        /*0042*/ 	.short	0x0000
        /*0044*/ 	.byte	0x00, 0xf5, 0x21, 0x00


	//----- nvinfo : EIATTR_SPARSE_MMA_MASK
	.align		4
.L_92:
        /*0048*/ 	.byte	0x03, 0x50
        /*004a*/ 	.short	0x0000


	//----- nvinfo : EIATTR_MAXREG_COUNT
	.align		4
        /*004c*/ 	.byte	0x03, 0x1b
        /*004e*/ 	.short	0x00ff


	//----- nvinfo : EIATTR_MERCURY_ISA_VERSION
	.align		4
        /*0050*/ 	.byte	0x03, 0x5f
        /*0052*/ 	.short	0x0101


	//----- nvinfo : EIATTR_VRC_CTA_INIT_COUNT
	.align		4
        /*0054*/ 	.byte	0x02, 0x4a
	.zero		1
	.zero		1


	//----- nvinfo : EIATTR_EXIT_INSTR_OFFSETS
	.align		4
        /*0058*/ 	.byte	0x04, 0x1c
        /*005a*/ 	.short	(.L_94 - .L_93)


	//   ....[0]....
.L_93:
        /*005c*/ 	.word	0x000000d0


	//   ....[1]....
        /*0060*/ 	.word	0x00002910


	//----- nvinfo : EIATTR_CRS_STACK_SIZE
	.align		4
.L_94:
        /*0064*/ 	.byte	0x04, 0x1e
        /*0066*/ 	.short	(.L_96 - .L_95)
.L_95:
        /*0068*/ 	.word	0x00000000


	//----- nvinfo : EIATTR_CBANK_PARAM_SIZE
	.align		4
.L_96:
        /*006c*/ 	.byte	0x03, 0x19
        /*006e*/ 	.short	0x0018


	//----- nvinfo : EIATTR_PARAM_CBANK
	.align		4
        /*0070*/ 	.byte	0x04, 0x0a
        /*0072*/ 	.short	(.L_98 - .L_97)
	.align		4
.L_97:
        /*0074*/ 	.word	index@(.nv.constant0._Z7array2DPfS_ii)
        /*0078*/ 	.short	0x0380
        /*007a*/ 	.short	0x0018


	//----- nvinfo : EIATTR_SW_WAR
	.align		4
.L_98:
        /*007c*/ 	.byte	0x04, 0x36
        /*007e*/ 	.short	(.L_100 - .L_99)
.L_99:
        /*0080*/ 	.word	0x00000008
.L_100:


//--------------------- .nv.callgraph             --------------------------
	.section	.nv.callgraph,"",@"SHT_CUDA_CALLGRAPH"
	.align	4
	.sectionentsize	8
	.align		4
        /*0000*/ 	.word	0x00000000
	.align		4
        /*0004*/ 	.word	0xffffffff
	.align		4
        /*0008*/ 	.word	0x00000000
	.align		4
        /*000c*/ 	.word	0xfffffffe
	.align		4
        /*0010*/ 	.word	0x00000000
	.align		4
        /*0014*/ 	.word	0xfffffffd
	.align		4
        /*0018*/ 	.word	0x00000000
	.align		4
        /*001c*/ 	.word	0xfffffffc


//--------------------- .nv.constant4             --------------------------
	.section	.nv.constant4,"a",@progbits
	.align	8
	.align		8
.nv.constant4:
        /*0000*/ 	.dword	__cudart_i2opi_f


//--------------------- .text._Z5sum1DPfS_S_ii    --------------------------
	.section	.text._Z5sum1DPfS_S_ii,"ax",@progbits
	.align	128
        .global         _Z5sum1DPfS_S_ii
        .type           _Z5sum1DPfS_S_ii,@function
        .size           _Z5sum1DPfS_S_ii,(.L_x_76 - _Z5sum1DPfS_S_ii)
        .other          _Z5sum1DPfS_S_ii,@"STO_CUDA_ENTRY STV_DEFAULT"
_Z5sum1DPfS_S_ii:
.text._Z5sum1DPfS_S_ii:
[----:B------:R-:W-:Y:S08]  /*0000*/  LDC R1, c[0x0][0x37c] ;  /* 0x0000df00ff017b82 */ /* 0x000ff00000000800 */
[----:B------:R-:W0:Y:S01]  /*0010*/  LDC R0, c[0x0][0x398] ;  /* 0x0000e600ff007b82 */ /* 0x000e220000000800 */
[----:B------:R-:W1:Y:S07]  /*0020*/  S2R R10, SR_TID.X ;  /* 0x00000000000a7919 */ /* 0x000e6e0000002100 */
[----:B------:R-:W2:Y:S08]  /*0030*/  LDC R12, c[0x0][0x39c] ;  /* 0x0000e700ff0c7b82 */ /* 0x000eb00000000800 */
[----:B------:R-:W1:Y:S01]  /*0040*/  S2UR UR4, SR_CTAID.X ;  /* 0x00000000000479c3 */ /* 0x000e620000002500 */
[----:B0-----:R-:W-:-:S07]  /*0050*/  IABS R3, R0 ;  /* 0x0000000000037213 */ /* 0x001fce0000000000 */
[----:B------:R-:W1:Y:S01]  /*0060*/  LDC R9, c[0x0][0x360] ;  /* 0x0000d800ff097b82 */ /* 0x000e620000000800 */
[----:B------:R-:W0:Y:S01]  /*0070*/  I2F.RP R6, R3 ;  /* 0x0000000300067306 */ /* 0x000e220000209400 */
[----:B--2---:R-:W-:-:S07]  /*0080*/  IABS R2, R12 ;  /* 0x0000000c00027213 */ /* 0x004fce0000000000 */
[----:B------:R-:W2:Y:S08]  /*0090*/  I2F.RP R8, R2 ;  /* 0x0000000200087306 */ /* 0x000eb00000209400 */
[----:B0-----:R-:W0:Y:S01]  /*00a0*/  MUFU.RCP R6, R6 ;  /* 0x0000000600067308 */ /* 0x001e220000001000 */
[----:B-1----:R-:W-:-:S07]  /*00b0*/  IMAD R9, R9, UR4, R10 ;  /* 0x0000000409097c24 */ /* 0x002fce000f8e020a */
[----:B--2---:R-:W1:Y:S01]  /*00c0*/  MUFU.RCP R8, R8 ;  /* 0x0000000800087308 */ /* 0x004e620000001000 */
[----:B------:R-:W-:Y:S01]  /*00d0*/  IABS R10, R9 ;  /* 0x00000009000a7213 */ /* 0x000fe20000000000 */
[----:B0-----:R-:W-:-:S06]  /*00e0*/  VIADD R4, R6, 0xffffffe ;  /* 0x0ffffffe06047836 */ /* 0x001fcc0000000000 */
[----:B------:R0:W2:Y:S01]  /*00f0*/  F2I.FTZ.U32.TRUNC.NTZ R5, R4 ;  /* 0x0000000400057305 */ /* 0x0000a2000021f000 */
[----:B-1----:R-:W-:-:S07]  /*0100*/  IADD3 R6, PT, PT, R8, 0xffffffe, RZ ;  /* 0x0ffffffe08067810 */ /* 0x002fce0007ffe0ff */
[----:B------:R1:W3:Y:S01]  /*0110*/  F2I.FTZ.U32.TRUNC.NTZ R7, R6 ;  /* 0x0000000600077305 */ /* 0x0002e2000021f000 */
[----:B0-----:R-:W-:Y:S02]  /*0120*/  IMAD.MOV.U32 R4, RZ, RZ, RZ ;  /* 0x000000ffff047224 */ /* 0x001fe400078e00ff */
[----:B--2---:R-:W-:Y:S02]  /*0130*/  IMAD.MOV R14, RZ, RZ, -R5 ;  /* 0x000000ffff0e7224 */ /* 0x004fe400078e0a05 */
[----:B-1----:R-:W-:Y:S02]  /*0140*/  HFMA2 R6, -RZ, RZ, 0, 0 ;  /* 0x00000000ff067431 */ /* 0x002fe400000001ff */
[----:B------:R-:W-:-:S04]  /*0150*/  IMAD R11, R14, R3, RZ ;  /* 0x000000030e0b7224 */ /* 0x000fc800078e02ff */
[----:B------:R-:W-:-:S04]  /*0160*/  IMAD.HI.U32 R5, R5, R11, R4 ;  /* 0x0000000b05057227 */ /* 0x000fc800078e0004 */
[----:B---3--:R-:W-:Y:S02]  /*0170*/  IMAD.MOV R11, RZ, RZ, -R7 ;  /* 0x000000ffff0b7224 */ /* 0x008fe400078e0a07 */
[----:B------:R-:W-:-:S04]  /*0180*/  IMAD.HI.U32 R5, R5, R10, RZ ;  /* 0x0000000a05057227 */ /* 0x000fc800078e00ff */
[----:B------:R-:W-:Y:S01]  /*0190*/  IMAD R11, R11, R2, RZ ;  /* 0x000000020b0b7224 */ /* 0x000fe200078e02ff */
[----:B------:R-:W-:-:S03]  /*01a0*/  IADD3 R4, PT, PT, -R5, RZ, RZ ;  /* 0x000000ff05047210 */ /* 0x000fc60007ffe1ff */
[----:B------:R-:W-:-:S04]  /*01b0*/  IMAD.HI.U32 R6, R7, R11, R6 ;  /* 0x0000000b07067227 */ /* 0x000fc800078e0006 */
[----:B------:R-:W-:Y:S02]  /*01c0*/  IMAD R4, R3, R4, R10 ;  /* 0x0000000403047224 */ /* 0x000fe400078e020a */
[----:B------:R-:W-:-:S03]  /*01d0*/  IMAD.HI.U32 R6, R6, R10, RZ ;  /* 0x0000000a06067227 */ /* 0x000fc600078e00ff */
[----:B------:R-:W-:Y:S02]  /*01e0*/  ISETP.GT.U32.AND P2, PT, R3, R4, PT ;  /* 0x000000040300720c */ /* 0x000fe40003f44070 */
[----:B------:R-:W-:-:S05]  /*01f0*/  IADD3 R7, PT, PT, -R6, RZ, RZ ;  /* 0x000000ff06077210 */ /* 0x000fca0007ffe1ff */
[----:B------:R-:W-:-:S05]  /*0200*/  IMAD R7, R2, R7, R10 ;  /* 0x0000000702077224 */ /* 0x000fca00078e020a */
[----:B------:R-:W-:Y:S01]  /*0210*/  ISETP.GT.U32.AND P3, PT, R2, R7, PT ;  /* 0x000000070200720c */ /* 0x000fe20003f64070 */
[----:B------:R-:W-:Y:S02]  /*0220*/  @!P2 IMAD.IADD R4, R4, 0x1, -R3 ;  /* 0x000000010404a824 */ /* 0x000fe400078e0a03 */
[----:B------:R-:W-:Y:S01]  /*0230*/  @!P2 VIADD R5, R5, 0x1 ;  /* 0x000000010505a836 */ /* 0x000fe20000000000 */
[----:B------:R-:W-:Y:S02]  /*0240*/  ISETP.NE.AND P2, PT, R0, RZ, PT ;  /* 0x000000ff0000720c */ /* 0x000fe40003f45270 */
[----:B------:R-:W-:Y:S02]  /*0250*/  ISETP.GE.U32.AND P0, PT, R4, R3, PT ;  /* 0x000000030400720c */ /* 0x000fe40003f06070 */
[----:B------:R-:W-:-:S04]  /*0260*/  LOP3.LUT R3, R9, R0, RZ, 0x3c, !PT ;  /* 0x0000000009037212 */ /* 0x000fc800078e3cff */
[----:B------:R-:W-:Y:S01]  /*0270*/  ISETP.GE.AND P1, PT, R3, RZ, PT ;  /* 0x000000ff0300720c */ /* 0x000fe20003f26270 */
[----:B------:R-:W-:-:S06]  /*0280*/  @!P3 IMAD.IADD R7, R7, 0x1, -R2 ;  /* 0x000000010707b824 */ /* 0x000fcc00078e0a02 */
[----:B------:R-:W-:-:S05]  /*0290*/  @P0 IADD3 R5, PT, PT, R5, 0x1, RZ ;  /* 0x0000000105050810 */ /* 0x000fca0007ffe0ff */
[----:B------:R-:W-:-:S05]  /*02a0*/  IMAD.MOV.U32 R11, RZ, RZ, R5 ;  /* 0x000000ffff0b7224 */ /* 0x000fca00078e0005 */
[----:B------:R-:W-:Y:S02]  /*02b0*/  @!P1 IADD3 R11, PT, PT, -R11, RZ, RZ ;  /* 0x000000ff0b0b9210 */ /* 0x000fe40007ffe1ff */
[-C--:B------:R-:W-:Y:S02]  /*02c0*/  @!P2 LOP3.LUT R11, RZ, R0.reuse, RZ, 0x33, !PT ;  /* 0x00000000ff0ba212 */ /* 0x080fe400078e33ff */
[----:B------:R-:W-:Y:S02]  /*02d0*/  ISETP.GT.U32.AND P1, PT, R2, R7, PT ;  /* 0x000000070200720c */ /* 0x000fe40003f24070 */
[----:B------:R-:W-:Y:S02]  /*02e0*/  ISETP.GE.AND P0, PT, R11, R0, PT ;  /* 0x000000000b00720c */ /* 0x000fe40003f06270 */
[----:B------:R-:W-:Y:S02]  /*02f0*/  ISETP.GE.AND P2, PT, R9, RZ, PT ;  /* 0x000000ff0900720c */ /* 0x000fe40003f46270 */
[----:B------:R-:W-:-:S07]  /*0300*/  ISETP.LT.OR P0, PT, R12, RZ, P0 ;  /* 0x000000ff0c00720c */ /* 0x000fce0000701670 */
[----:B------:R-:W-:-:S06]  /*0310*/  @!P1 IADD3 R7, PT, PT, R7, -R2, RZ ;  /* 0x8000000207079210 */ /* 0x000fcc0007ffe0ff */
[----:B------:R-:W-:Y:S05]  /*0320*/  @P0 EXIT ;  /* 0x000000000000094d */ /* 0x000fea0003800000 */
[----:B------:R-:W0:Y:S01]  /*0330*/  LDC.64 R2, c[0x0][0x380] ;  /* 0x0000e000ff027b82 */ /* 0x000e220000000a00 */
[----:B------:R-:W-:Y:S01]  /*0340*/  ISETP.NE.AND P0, PT, R12, RZ, PT ;  /* 0x000000ff0c00720c */ /* 0x000fe20003f05270 */
[----:B------:R-:W1:Y:S01]  /*0350*/  LDCU.64 UR4, c[0x0][0x358] ;  /* 0x00006b00ff0477ac */ /* 0x000e620008000a00 */
[----:B------:R-:W-:-:S05]  /*0360*/  @!P2 IMAD.MOV R7, RZ, RZ, -R7 ;  /* 0x000000ffff07a224 */ /* 0x000fca00078e0a07 */
[----:B------:R-:W2:Y:S06]  /*0370*/  LDC.64 R4, c[0x0][0x388] ;  /* 0x0000e200ff047b82 */ /* 0x000eac0000000a00 */
[----:B------:R-:W-:-:S05]  /*0380*/  @!P0 LOP3.LUT R7, RZ, R12, RZ, 0x33, !PT ;  /* 0x0000000cff078212 */ /* 0x000fca00078e33ff */
[----:B------:R-:W-:Y:S02]  /*0390*/  IMAD R9, R11, R0, R7 ;  /* 0x000000000b097224 */ /* 0x000fe400078e0207 */
[----:B------:R-:W3:Y:S02]  /*03a0*/  LDC.64 R6, c[0x0][0x390] ;  /* 0x0000e400ff067b82 */ /* 0x000ee40000000a00 */
[----:B0-----:R-:W-:-:S06]  /*03b0*/  IMAD.WIDE R2, R9, 0x4, R2 ;  /* 0x0000000409027825 */ /* 0x001fcc00078e0202 */
[----:B-1----:R-:W4:Y:S01]  /*03c0*/  LDG.E R2, desc[UR4][R2.64] ;  /* 0x0000000402027981 */ /* 0x002f22000c1e1900 */
[----:B--2---:R-:W-:-:S06]  /*03d0*/  IMAD.WIDE R4, R9, 0x4, R4 ;  /* 0x0000000409047825 */ /* 0x004fcc00078e0204 */
[----:B------:R-:W4:Y:S01]  /*03e0*/  LDG.E R5, desc[UR4][R4.64] ;  /* 0x0000000404057981 */ /* 0x000f22000c1e1900 */
[----:B---3--:R-:W-:-:S04]  /*03f0*/  IMAD.WIDE R6, R9, 0x4, R6 ;  /* 0x0000000409067825 */ /* 0x008fc800078e0206 */
[----:B----4-:R-:W-:-:S05]  /*0400*/  FADD R9, R2, R5 ;  /* 0x0000000502097221 */ /* 0x010fca0000000000 */
[----:B------:R-:W-:Y:S01]  /*0410*/  STG.E desc[UR4][R6.64], R9 ;  /* 0x0000000906007986 */ /* 0x000fe2000c101904 */
[----:B------:R-:W-:Y:S05]  /*0420*/  EXIT ;  /* 0x000000000000794d */ /* 0x000fea0003800000 */
.L_x_0:
[----:B------:R-:W-:-:S00]  /*0430*/  BRA `(.L_x_0) ;  /* 0xfffffffc00fc7947 */ /* 0x000fc0000383ffff */
[----:B------:R-:W-:-:S00]  /*0440*/  NOP ;  /* 0x0000000000007918 */ /* 0x000fc00000000000 */
        /* <DEDUP_REMOVED lines=11> */
.L_x_76:


//--------------------- .text._Z5sum2DPfS_S_ii    --------------------------
	.section	.text._Z5sum2DPfS_S_ii,"ax",@progbits
	.align	128
        .global         _Z5sum2DPfS_S_ii
        .type           _Z5sum2DPfS_S_ii,@function
        .size           _Z5sum2DPfS_S_ii,(.L_x_77 - _Z5sum2DPfS_S_ii)
        .other          _Z5sum2DPfS_S_ii,@"STO_CUDA_ENTRY STV_DEFAULT"
_Z5sum2DPfS_S_ii:
.text._Z5sum2DPfS_S_ii:
[----:B------:R-:W-:Y:S01]  /*0000*/  LDC R1, c[0x0][0x37c] ;  /* 0x0000df00ff017b82 */ /* 0x000fe20000000800 */
[----:B------:R-:W0:Y:S07]  /*0010*/  S2R R2, SR_TID.Y ;  /* 0x0000000000027919 */ /* 0x000e2e0000002200 */
[----:B------:R-:W1:Y:S01]  /*0020*/  LDC R0, c[0x0][0x360] ;  /* 0x0000d800ff007b82 */ /* 0x000e620000000800 */
[----:B------:R-:W2:Y:S01]  /*0030*/  LDCU.64 UR6, c[0x0][0x398] ;  /* 0x00007300ff0677ac */ /* 0x000ea20008000a00 */
[----:B------:R-:W1:Y:S06]  /*0040*/  S2R R3, SR_TID.X ;  /* 0x0000000000037919 */ /* 0x000e6c0000002100 */
[----:B------:R-:W0:Y:S08]  /*0050*/  S2UR UR5, SR_CTAID.Y ;  /* 0x00000000000579c3 */ /* 0x000e300000002600 */
[----:B------:R-:W0:Y:S08]  /*0060*/  LDC R7, c[0x0][0x364] ;  /* 0x0000d900ff077b82 */ /* 0x000e300000000800 */
[----:B------:R-:W1:Y:S01]  /*0070*/  S2UR UR4, SR_CTAID.X ;  /* 0x00000000000479c3 */ /* 0x000e620000002500 */
[----:B0-----:R-:W-:-:S05]  /*0080*/  IMAD R7, R7, UR5, R2 ;  /* 0x0000000507077c24 */ /* 0x001fca000f8e0202 */
[----:B--2---:R-:W-:Y:S01]  /*0090*/  ISETP.GE.AND P0, PT, R7, UR7, PT ;  /* 0x0000000707007c0c */ /* 0x004fe2000bf06270 */
[----:B-1----:R-:W-:-:S05]  /*00a0*/  IMAD R0, R0, UR4, R3 ;  /* 0x0000000400007c24 */ /* 0x002fca000f8e0203 */
[----:B------:R-:W-:-:S13]  /*00b0*/  ISETP.GE.OR P0, PT, R0, UR6, P0 ;  /* 0x0000000600007c0c */ /* 0x000fda0008706670 */
[----:B------:R-:W-:Y:S05]  /*00c0*/  @P0 EXIT ;  /* 0x000000000000094d */ /* 0x000fea0003800000 */
[----:B------:R-:W0:Y:S01]  /*00d0*/  LDC.64 R2, c[0x0][0x380] ;  /* 0x0000e000ff027b82 */ /* 0x000e220000000a00 */
[----:B------:R-:W1:Y:S01]  /*00e0*/  LDCU.64 UR4, c[0x0][0x358] ;  /* 0x00006b00ff0477ac */ /* 0x000e620008000a00 */
[----:B------:R-:W-:-:S06]  /*00f0*/  IMAD R9, R0, UR6, R7 ;  /* 0x0000000600097c24 */ /* 0x000fcc000f8e0207 */
[----:B------:R-:W2:Y:S08]  /*0100*/  LDC.64 R4, c[0x0][0x388] ;  /* 0x0000e200ff047b82 */ /* 0x000eb00000000a00 */
[----:B------:R-:W3:Y:S01]  /*0110*/  LDC.64 R6, c[0x0][0x390] ;  /* 0x0000e400ff067b82 */ /* 0x000ee20000000a00 */
        /* <DEDUP_REMOVED lines=8> */
.L_x_1:
        /* <DEDUP_REMOVED lines=14> */
.L_x_77:


//--------------------- .text._Z7array1DPfS_ii    --------------------------
	.section	.text._Z7array1DPfS_ii,"ax",@progbits
	.align	128
        .global         _Z7array1DPfS_ii
        .type           _Z7array1DPfS_ii,@function
        .size           _Z7array1DPfS_ii,(.L_x_74 - _Z7array1DPfS_ii)
        .other          _Z7array1DPfS_ii,@"STO_CUDA_ENTRY STV_DEFAULT"
_Z7array1DPfS_ii:
.text._Z7array1DPfS_ii:
[----:B------:R-:W0:Y:S08]  /*0000*/  LDC R1, c[0x0][0x37c] ;  /* 0x0000df00ff017b82 */ /* 0x000e300000000800 */
[----:B------:R-:W1:Y:S01]  /*0010*/  LDC R4, c[0x0][0x390] ;  /* 0x0000e400ff047b82 */ /* 0x000e620000000800 */
[----:B------:R-:W2:Y:S01]  /*0020*/  S2R R10, SR_TID.X ;  /* 0x00000000000a7919 */ /* 0x000ea20000002100 */
[----:B0-----:R-:W-:-:S06]  /*0030*/  IADD3 R1, PT, PT, R1, -0x20, RZ ;  /* 0xffffffe001017810 */ /* 0x001fcc0007ffe0ff */
[----:B------:R-:W0:Y:S08]  /*0040*/  LDC R2, c[0x0][0x394] ;  /* 0x0000e500ff027b82 */ /* 0x000e300000000800 */
[----:B------:R-:W2:Y:S01]  /*0050*/  S2UR UR4, SR_CTAID.X ;  /* 0x00000000000479c3 */ /* 0x000ea20000002500 */
[----:B-1----:R-:W-:-:S07]  /*0060*/  IABS R12, R4 ;  /* 0x00000004000c7213 */ /* 0x002fce0000000000 */
[----:B------:R-:W2:Y:S01]  /*0070*/  LDC R5, c[0x0][0x360] ;  /* 0x0000d800ff057b82 */ /* 0x000ea20000000800 */
[----:B------:R-:W1:Y:S01]  /*0080*/  I2F.RP R3, R12 ;  /* 0x0000000c00037306 */ /* 0x000e620000209400 */
[----:B0-----:R-:W-:-:S07]  /*0090*/  IABS R0, R2 ;  /* 0x0000000200007213 */ /* 0x001fce0000000000 */
[----:B------:R-:W0:Y:S08]  /*00a0*/  I2F.RP R8, R0 ;  /* 0x0000000000087306 */ /* 0x000e300000209400 */
[----:B-1----:R-:W1:Y:S08]  /*00b0*/  MUFU.RCP R3, R3 ;  /* 0x0000000300037308 */ /* 0x002e700000001000 */
[----:B0-----:R-:W-:Y:S01]  /*00c0*/  MUFU.RCP R8, R8 ;  /* 0x0000000800087308 */ /* 0x001fe20000001000 */
[----:B-1----:R-:W-:-:S02]  /*00d0*/  VIADD R6, R3, 0xffffffe ;  /* 0x0ffffffe03067836 */ /* 0x002fc40000000000 */
[----:B--2---:R-:W-:-:S05]  /*00e0*/  IMAD R3, R5, UR4, R10 ;  /* 0x0000000405037c24 */ /* 0x004fca000f8e020a */
[----:B------:R0:W1:Y:S02]  /*00f0*/  F2I.FTZ.U32.TRUNC.NTZ R7, R6 ;  /* 0x0000000600077305 */ /* 0x000064000021f000 */
[----:B0-----:R-:W-:Y:S01]  /*0100*/  IMAD.MOV.U32 R6, RZ, RZ, RZ ;  /* 0x000000ffff067224 */ /* 0x001fe200078e00ff */
[----:B-1----:R-:W-:-:S05]  /*0110*/  IADD3 R9, PT, PT, RZ, -R7, RZ ;  /* 0x80000007ff097210 */ /* 0x002fca0007ffe0ff */
[----:B------:R-:W-:Y:S01]  /*0120*/  IMAD R5, R9, R12, RZ ;  /* 0x0000000c09057224 */ /* 0x000fe200078e02ff */
[----:B------:R-:W-:-:S03]  /*0130*/  IABS R9, R3 ;  /* 0x0000000300097213 */ /* 0x000fc60000000000 */
[----:B------:R-:W-:-:S04]  /*0140*/  IMAD.HI.U32 R7, R7, R5, R6 ;  /* 0x0000000507077227 */ /* 0x000fc800078e0006 */
[----:B------:R-:W-:Y:S02]  /*0150*/  VIADD R6, R8, 0xffffffe ;  /* 0x0ffffffe08067836 */ /* 0x000fe40000000000 */
[----:B------:R-:W-:Y:S02]  /*0160*/  IMAD.HI.U32 R11, R7, R9, RZ ;  /* 0x00000009070b7227 */ /* 0x000fe400078e00ff */
[----:B------:R0:W1:Y:S03]  /*0170*/  F2I.FTZ.U32.TRUNC.NTZ R7, R6 ;  /* 0x0000000600077305 */ /* 0x000066000021f000 */
[----:B------:R-:W-:-:S05]  /*0180*/  IADD3 R5, PT, PT, -R11, RZ, RZ ;  /* 0x000000ff0b057210 */ /* 0x000fca0007ffe1ff */
[----:B------:R-:W-:Y:S02]  /*0190*/  IMAD R5, R12, R5, R9 ;  /* 0x000000050c057224 */ /* 0x000fe400078e0209 */
[----:B0-----:R-:W-:-:S03]  /*01a0*/  IMAD.MOV.U32 R6, RZ, RZ, RZ ;  /* 0x000000ffff067224 */ /* 0x001fc600078e00ff */
[----:B------:R-:W-:Y:S01]  /*01b0*/  ISETP.GT.U32.AND P1, PT, R12, R5, PT ;  /* 0x000000050c00720c */ /* 0x000fe20003f24070 */
[----:B-1----:R-:W-:-:S12]  /*01c0*/  IMAD.MOV R10, RZ, RZ, -R7 ;  /* 0x000000ffff0a7224 */ /* 0x002fd800078e0a07 */
[-C--:B------:R-:W-:Y:S01]  /*01d0*/  @!P1 IADD3 R5, PT, PT, R5, -R12.reuse, RZ ;  /* 0x8000000c05059210 */ /* 0x080fe20007ffe0ff */
[----:B------:R-:W-:Y:S01]  /*01e0*/  @!P1 VIADD R11, R11, 0x1 ;  /* 0x000000010b0b9836 */ /* 0x000fe20000000000 */
[----:B------:R-:W-:Y:S02]  /*01f0*/  ISETP.NE.AND P1, PT, R4, RZ, PT ;  /* 0x000000ff0400720c */ /* 0x000fe40003f25270 */
[----:B------:R-:W-:Y:S02]  /*0200*/  ISETP.GE.U32.AND P0, PT, R5, R12, PT ;  /* 0x0000000c0500720c */ /* 0x000fe40003f06070 */
[----:B------:R-:W-:-:S04]  /*0210*/  LOP3.LUT R5, R3, R4, RZ, 0x3c, !PT ;  /* 0x0000000403057212 */ /* 0x000fc800078e3cff */
[----:B------:R-:W-:Y:S02]  /*0220*/  ISETP.GE.AND P2, PT, R5, RZ, PT ;  /* 0x000000ff0500720c */ /* 0x000fe40003f46270 */
[----:B------:R-:W-:-:S05]  /*0230*/  MOV R5, R10 ;  /* 0x0000000a00057202 */ /* 0x000fca0000000f00 */
[----:B------:R-:W-:Y:S01]  /*0240*/  @P0 IADD3 R11, PT, PT, R11, 0x1, RZ ;  /* 0x000000010b0b0810 */ /* 0x000fe20007ffe0ff */
[----:B------:R-:W-:-:S04]  /*0250*/  IMAD R5, R5, R0, RZ ;  /* 0x0000000005057224 */ /* 0x000fc800078e02ff */
[----:B------:R-:W-:Y:S01]  /*0260*/  IMAD.HI.U32 R6, R7, R5, R6 ;  /* 0x0000000507067227 */ /* 0x000fe200078e0006 */
[----:B------:R-:W-:Y:S02]  /*0270*/  @!P2 IADD3 R11, PT, PT, -R11, RZ, RZ ;  /* 0x000000ff0b0ba210 */ /* 0x000fe40007ffe1ff */
[----:B------:R-:W-:-:S03]  /*0280*/  @!P1 LOP3.LUT R11, RZ, R4, RZ, 0x33, !PT ;  /* 0x00000004ff0b9212 */ /* 0x000fc600078e33ff */
[----:B------:R-:W-:Y:S01]  /*0290*/  IMAD.HI.U32 R6, R6, R9, RZ ;  /* 0x0000000906067227 */ /* 0x000fe200078e00ff */
[----:B------:R-:W-:-:S03]  /*02a0*/  ISETP.GE.AND P0, PT, R11, R4, PT ;  /* 0x000000040b00720c */ /* 0x000fc60003f06270 */
[----:B------:R-:W-:Y:S01]  /*02b0*/  IMAD.MOV R6, RZ, RZ, -R6 ;  /* 0x000000ffff067224 */ /* 0x000fe200078e0a06 */
[----:B------:R-:W-:-:S03]  /*02c0*/  ISETP.LT.OR P0, PT, R2, RZ, P0 ;  /* 0x000000ff0200720c */ /* 0x000fc60000701670 */
[----:B------:R-:W-:-:S05]  /*02d0*/  IMAD R10, R0, R6, R9 ;  /* 0x00000006000a7224 */ /* 0x000fca00078e0209 */
[----:B------:R-:W-:-:S05]  /*02e0*/  ISETP.GT.U32.AND P1, PT, R0, R10, PT ;  /* 0x0000000a0000720c */ /* 0x000fca0003f24070 */
[----:B------:R-:W-:Y:S08]  /*02f0*/  @P0 EXIT ;  /* 0x000000000000094d */ /* 0x000ff00003800000 */
[----:B------:R-:W-:Y:S01]  /*0300*/  @!P1 IADD3 R10, PT, PT, R10, -R0, RZ ;  /* 0x800000000a0a9210 */ /* 0x000fe20007ffe0ff */
[----:B------:R-:W-:Y:S01]  /*0310*/  BSSY.RECONVERGENT B0, `(.L_x_2) ;  /* 0x0000016000007945 */ /* 0x000fe20003800200 */
[----:B------:R-:W-:Y:S02]  /*0320*/  I2FP.F32.S32 R15, R4 ;  /* 0x00000004000f7245 */ /* 0x000fe40000201400 */
[----:B------:R-:W-:Y:S02]  /*0330*/  ISETP.GT.U32.AND P0, PT, R0, R10, PT ;  /* 0x0000000a0000720c */ /* 0x000fe40003f04070 */
[----:B------:R-:W0:Y:S01]  /*0340*/  MUFU.RCP R4, R15 ;  /* 0x0000000f00047308 */ /* 0x000e220000001000 */
[----:B------:R-:W-:Y:S02]  /*0350*/  ISETP.GE.AND P2, PT, R3, RZ, PT ;  /* 0x000000ff0300720c */ /* 0x000fe40003f46270 */
[----:B------:R-:W-:-:S08]  /*0360*/  I2FP.F32.S32 R3, R11 ;  /* 0x0000000b00037245 */ /* 0x000fd00000201400 */
[----:B------:R-:W-:Y:S02]  /*0370*/  @!P0 IMAD.IADD R10, R10, 0x1, -R0 ;  /* 0x000000010a0a8824 */ /* 0x000fe400078e0a00 */
[----:B------:R-:W-:Y:S01]  /*0380*/  FMUL R0, R3, 6.2800002098083496094 ;  /* 0x40c8f5c303007820 */ /* 0x000fe20000400000 */
[----:B------:R-:W-:-:S03]  /*0390*/  ISETP.NE.AND P0, PT, R2, RZ, PT ;  /* 0x000000ff0200720c */ /* 0x000fc60003f05270 */
[----:B------:R-:W1:Y:S01]  /*03a0*/  FCHK P1, R0, R15 ;  /* 0x0000000f00007302 */ /* 0x000e620000020000 */
[----:B0-----:R-:W-:Y:S01]  /*03b0*/  FFMA R5, -R15, R4, 1 ;  /* 0x3f8000000f057423 */ /* 0x001fe20000000104 */
[----:B------:R-:W-:-:S03]  /*03c0*/  @!P2 IADD3 R10, PT, PT, -R10, RZ, RZ ;  /* 0x000000ff0a0aa210 */ /* 0x000fc60007ffe1ff */
[----:B------:R-:W-:-:S04]  /*03d0*/  FFMA R5, R4, R5, R4 ;  /* 0x0000000504057223 */ /* 0x000fc80000000004 */
[----:B------:R-:W-:Y:S01]  /*03e0*/  FFMA R4, R0, R5, RZ ;  /* 0x0000000500047223 */ /* 0x000fe200000000ff */
[----:B------:R-:W-:-:S03]  /*03f0*/  @!P0 LOP3.LUT R10, RZ, R2, RZ, 0x33, !PT ;  /* 0x00000002ff0a8212 */ /* 0x000fc600078e33ff */
[----:B------:R-:W-:-:S04]  /*0400*/  FFMA R3, -R15, R4, R0 ;  /* 0x000000040f037223 */ /* 0x000fc80000000100 */
[----:B------:R-:W-:Y:S01]  /*0410*/  FFMA R5, R5, R3, R4 ;  /* 0x0000000305057223 */ /* 0x000fe20000000004 */
[----:B-1----:R-:W-:Y:S06]  /*0420*/  @!P1 BRA `(.L_x_3) ;  /* 0x0000000000109947 */ /* 0x002fec0003800000 */
[----:B------:R-:W-:Y:S01]  /*0430*/  IMAD.MOV.U32 R3, RZ, RZ, R15 ;  /* 0x000000ffff037224 */ /* 0x000fe200078e000f */
[----:B------:R-:W-:-:S07]  /*0440*/  MOV R2, 0x460 ;  /* 0x0000046000027802 */ /* 0x000fce0000000f00 */
[----:B------:R-:W-:Y:S05]  /*0450*/  CALL.REL.NOINC `($__internal_0_$__cuda_sm3x_div_rn_noftz_f32_slowpath) ;  /* 0x0000002400d47944 */ /* 0x000fea0003c00000 */
[----:B------:R-:W-:-:S07]  /*0460*/  MOV R5, R0 ;  /* 0x0000000000057202 */ /* 0x000fce0000000f00 */
.L_x_3:
[----:B------:R-:W-:Y:S05]  /*0470*/  BSYNC.RECONVERGENT B0 ;  /* 0x0000000000007941 */ /* 0x000fea0003800200 */
.L_x_2:
[C---:B------:R-:W-:Y:S01]  /*0480*/  FMUL R0, R5.reuse, 0.63661974668502807617 ;  /* 0x3f22f98305007820 */ /* 0x040fe20000400000 */
[----:B------:R-:W-:Y:S01]  /*0490*/  FSETP.GE.AND P0, PT, |R5|, 105615, PT ;  /* 0x47ce47800500780b */ /* 0x000fe20003f06200 */
[----:B------:R-:W0:Y:S01]  /*04a0*/  LDCU.64 UR6, c[0x0][0x358] ;  /* 0x00006b00ff0677ac */ /* 0x000e220008000a00 */
[----:B------:R-:W-:Y:S03]  /*04b0*/  BSSY.RECONVERGENT B0, `(.L_x_4) ;  /* 0x0000040000007945 */ /* 0x000fe60003800200 */
[----:B------:R-:W1:Y:S02]  /*04c0*/  F2I.NTZ R0, R0 ;  /* 0x0000000000007305 */ /* 0x000e640000203100 */
[----:B-1----:R-:W-:Y:S01]  /*04d0*/  I2FP.F32.S32 R2, R0 ;  /* 0x0000000000027245 */ /* 0x002fe20000201400 */
[----:B------:R-:W-:-:S04]  /*04e0*/  IMAD.MOV.U32 R8, RZ, RZ, R0 ;  /* 0x000000ffff087224 */ /* 0x000fc800078e0000 */
[----:B------:R-:W-:-:S04]  /*04f0*/  FFMA R3, R2, -1.5707962512969970703, R5 ;  /* 0xbfc90fda02037823 */ /* 0x000fc80000000005 */
[----:B------:R-:W-:-:S04]  /*0500*/  FFMA R3, R2, -7.5497894158615963534e-08, R3 ;  /* 0xb3a2216802037823 */ /* 0x000fc80000000003 */
[----:B------:R-:W-:-:S05]  /*0510*/  FFMA R9, R2, -5.3903029534742383927e-15, R3 ;  /* 0xa7c234c502097823 */ /* 0x000fca0000000003 */
[----:B------:R-:W-:Y:S01]  /*0520*/  MOV R2, R9 ;  /* 0x0000000900027202 */ /* 0x000fe20000000f00 */
[----:B0-----:R-:W-:Y:S06]  /*0530*/  @!P0 BRA `(.L_x_5) ;  /* 0x0000000000dc8947 */ /* 0x001fec0003800000 */
[----:B------:R-:W-:-:S13]  /*0540*/  FSETP.NEU.AND P0, PT, |R5|, +INF , PT ;  /* 0x7f8000000500780b */ /* 0x000fda0003f0d200 */
[----:B------:R-:W-:Y:S01]  /*0550*/  @!P0 FMUL R2, RZ, R5 ;  /* 0x00000005ff028220 */ /* 0x000fe20000400000 */
[----:B------:R-:W-:Y:S01]  /*0560*/  @!P0 IMAD.MOV.U32 R0, RZ, RZ, RZ ;  /* 0x000000ffff008224 */ /* 0x000fe200078e00ff */
[----:B------:R-:W-:Y:S06]  /*0570*/  @!P0 BRA `(.L_x_5) ;  /* 0x0000000000cc8947 */ /* 0x000fec0003800000 */
[----:B------:R-:W-:Y:S01]  /*0580*/  SHF.L.U32 R2, R5, 0x8, RZ ;  /* 0x0000000805027819 */ /* 0x000fe200000006ff */
[----:B------:R-:W-:Y:S01]  /*0590*/  IMAD.MOV.U32 R6, RZ, RZ, RZ ;  /* 0x000000ffff067224 */ /* 0x000fe200078e00ff */
[----:B------:R-:W-:Y:S01]  /*05a0*/  MOV R0, R1 ;  /* 0x0000000100007202 */ /* 0x000fe20000000f00 */
[----:B------:R-:W0:Y:S01]  /*05b0*/  LDCU.64 UR8, c[0x4][URZ] ;  /* 0x01000000ff0877ac */ /* 0x000e220008000a00 */
[----:B------:R-:W-:Y:S01]  /*05c0*/  LOP3.LUT R17, R2, 0x80000000, RZ, 0xfc, !PT ;  /* 0x8000000002117812 */ /* 0x000fe200078efcff */
[----:B------:R-:W-:Y:S01]  /*05d0*/  UMOV UR5, URZ ;  /* 0x000000ff00057c82 */ /* 0x000fe20008000000 */
[----:B------:R-:W-:-:S05]  /*05e0*/  UMOV UR4, URZ ;  /* 0x000000ff00047c82 */ /* 0x000fca0008000000 */
.L_x_6:
[----:B0-----:R-:W-:Y:S01]  /*05f0*/  IMAD.U32 R12, RZ, RZ, UR8 ;  /* 0x00000008ff0c7e24 */ /* 0x001fe2000f8e00ff */
[----:B------:R-:W-:-:S05]  /*0600*/  MOV R13, UR9 ;  /* 0x00000009000d7c02 */ /* 0x000fca0008000f00 */
[----:B------:R-:W2:Y:S01]  /*0610*/  LDG.E.CONSTANT R2, desc[UR6][R12.64] ;  /* 0x000000060c027981 */ /* 0x000ea2000c1e9900 */
[----:B------:R-:W-:Y:S02]  /*0620*/  UIADD3 UR8, UP0, UPT, UR8, 0x4, URZ ;  /* 0x0000000408087890 */ /* 0x000fe4000ff1e0ff */
[----:B------:R-:W-:Y:S02]  /*0630*/  UIADD3 UR4, UPT, UPT, UR4, 0x1, URZ ;  /* 0x0000000104047890 */ /* 0x000fe4000fffe0ff */
[----:B------:R-:W-:Y:S02]  /*0640*/  UIADD3.X UR9, UPT, UPT, URZ, UR9, URZ, UP0, !UPT ;  /* 0x00000009ff097290 */ /* 0x000fe400087fe4ff */
[----:B------:R-:W-:Y:S01]  /*0650*/  UISETP.NE.AND UP0, UPT, UR4, 0x6, UPT ;  /* 0x000000060400788c */ /* 0x000fe2000bf05270 */
[----:B--2---:R-:W-:-:S03]  /*0660*/  IMAD.WIDE.U32 R2, R2, R17, RZ ;  /* 0x0000001102027225 */ /* 0x004fc600078e00ff */
[----:B------:R-:W-:-:S04]  /*0670*/  IADD3 R7, P0, PT, R2, R6, RZ ;  /* 0x0000000602077210 */ /* 0x000fc80007f1e0ff */
[----:B------:R-:W-:Y:S01]  /*0680*/  IADD3.X R6, PT, PT, R3, UR5, RZ, P0, !PT ;  /* 0x0000000503067c10 */ /* 0x000fe200087fe4ff */
[----:B------:R0:W-:Y:S02]  /*0690*/  STL [R0], R7 ;  /* 0x0000000700007387 */ /* 0x0001e40000100800 */
[----:B0-----:R-:W-:Y:S01]  /*06a0*/  VIADD R0, R0, 0x4 ;  /* 0x0000000400007836 */ /* 0x001fe20000000000 */
[----:B------:R-:W-:Y:S06]  /*06b0*/  BRA.U UP0, `(.L_x_6) ;  /* 0xfffffffd00cc7547 */ /* 0x000fec000b83ffff */
[----:B------:R-:W-:Y:S01]  /*06c0*/  SHF.R.U32.HI R4, RZ, 0x17, R5 ;  /* 0x00000017ff047819 */ /* 0x000fe20000011605 */
[----:B------:R0:W-:Y:S03]  /*06d0*/  STL [R1+0x18], R6 ;  /* 0x0000180601007387 */ /* 0x0001e60000100800 */
[C---:B------:R-:W-:Y:S02]  /*06e0*/  LOP3.LUT R0, R4.reuse, 0xe0, RZ, 0xc0, !PT ;  /* 0x000000e004007812 */ /* 0x040fe400078ec0ff */
[----:B------:R-:W-:Y:S02]  /*06f0*/  LOP3.LUT P0, RZ, R4, 0x1f, RZ, 0xc0, !PT ;  /* 0x0000001f04ff7812 */ /* 0x000fe4000780c0ff */
[----:B------:R-:W-:-:S04]  /*0700*/  IADD3 R0, PT, PT, R0, -0x80, RZ ;  /* 0xffffff8000007810 */ /* 0x000fc80007ffe0ff */
[----:B------:R-:W-:-:S05]  /*0710*/  SHF.R.U32.HI R0, RZ, 0x5, R0 ;  /* 0x00000005ff007819 */ /* 0x000fca0000011600 */
[----:B------:R-:W-:-:S05]  /*0720*/  IMAD R7, R0, -0x4, R1 ;  /* 0xfffffffc00077824 */ /* 0x000fca00078e0201 */
[----:B------:R-:W2:Y:S04]  /*0730*/  LDL R0, [R7+0x18] ;  /* 0x0000180007007983 */ /* 0x000ea80000100800 */
[----:B------:R-:W2:Y:S04]  /*0740*/  LDL R3, [R7+0x14] ;  /* 0x0000140007037983 */ /* 0x000ea80000100800 */
[----:B------:R-:W3:Y:S01]  /*0750*/  @P0 LDL R2, [R7+0x10] ;  /* 0x0000100007020983 */ /* 0x000ee20000100800 */
[----:B------:R-:W-:Y:S01]  /*0760*/  LOP3.LUT R4, R4, 0x1f, RZ, 0xc0, !PT ;  /* 0x0000001f04047812 */ /* 0x000fe200078ec0ff */
[----:B------:R-:W-:Y:S01]  /*0770*/  UMOV UR4, 0x54442d19 ;  /* 0x54442d1900047882 */ /* 0x000fe20000000000 */
[----:B------:R-:W-:-:S02]  /*0780*/  UMOV UR5, 0x3bf921fb ;  /* 0x3bf921fb00057882 */ /* 0x000fc40000000000 */
[-C--:B--2---:R-:W-:Y:S02]  /*0790*/  @P0 SHF.L.W.U32.HI R0, R3, R4.reuse, R0 ;  /* 0x0000000403000219 */ /* 0x084fe40000010e00 */
[----:B---3--:R-:W-:Y:S02]  /*07a0*/  @P0 SHF.L.W.U32.HI R3, R2, R4, R3 ;  /* 0x0000000402030219 */ /* 0x008fe40000010e03 */
[----:B------:R-:W-:Y:S02]  /*07b0*/  ISETP.GE.AND P0, PT, R5, RZ, PT ;  /* 0x000000ff0500720c */ /* 0x000fe40003f06270 */
[C---:B------:R-:W-:Y:S01]  /*07c0*/  SHF.L.W.U32.HI R2, R3.reuse, 0x2, R0 ;  /* 0x0000000203027819 */ /* 0x040fe20000010e00 */
[----:B------:R-:W-:-:S03]  /*07d0*/  IMAD.SHL.U32 R3, R3, 0x4, RZ ;  /* 0x0000000403037824 */ /* 0x000fc600078e00ff */
[----:B------:R-:W-:-:S04]  /*07e0*/  SHF.R.S32.HI R4, RZ, 0x1f, R2 ;  /* 0x0000001fff047819 */ /* 0x000fc80000011402 */
[C---:B------:R-:W-:Y:S02]  /*07f0*/  LOP3.LUT R12, R4.reuse, R3, RZ, 0x3c, !PT ;  /* 0x00000003040c7212 */ /* 0x040fe400078e3cff */
[----:B------:R-:W-:Y:S02]  /*0800*/  LOP3.LUT R13, R4, R2, RZ, 0x3c, !PT ;  /* 0x00000002040d7212 */ /* 0x000fe400078e3cff */
[----:B------:R-:W-:Y:S02]  /*0810*/  SHF.R.U32.HI R3, RZ, 0x1e, R0 ;  /* 0x0000001eff037819 */ /* 0x000fe40000011600 */
[C---:B------:R-:W-:Y:S02]  /*0820*/  LOP3.LUT R4, R2.reuse, R5, RZ, 0x3c, !PT ;  /* 0x0000000502047212 */ /* 0x040fe400078e3cff */
[----:B------:R-:W0:Y:S01]  /*0830*/  I2F.F64.S64 R12, R12 ;  /* 0x0000000c000c7312 */ /* 0x000e220000301c00 */
[----:B------:R-:W-:Y:S02]  /*0840*/  LEA.HI R0, R2, R3, RZ, 0x1 ;  /* 0x0000000302007211 */ /* 0x000fe400078f08ff */
[----:B------:R-:W-:-:S02]  /*0850*/  ISETP.GE.AND P1, PT, R4, RZ, PT ;  /* 0x000000ff0400720c */ /* 0x000fc40003f26270 */
[----:B------:R-:W-:-:S05]  /*0860*/  IADD3 R2, PT, PT, -R0, RZ, RZ ;  /* 0x000000ff00027210 */ /* 0x000fca0007ffe1ff */
[----:B------:R-:W-:Y:S01]  /*0870*/  @!P0 IMAD.MOV.U32 R0, RZ, RZ, R2 ;  /* 0x000000ffff008224 */ /* 0x000fe200078e0002 */
[----:B0-----:R-:W-:-:S10]  /*0880*/  DMUL R6, R12, UR4 ;  /* 0x000000040c067c28 */ /* 0x001fd40008000000 */
[----:B------:R-:W0:Y:S02]  /*0890*/  F2F.F32.F64 R6, R6 ;  /* 0x0000000600067310 */ /* 0x000e240000301000 */
[----:B0-----:R-:W-:-:S07]  /*08a0*/  FSEL R2, -R6, R6, !P1 ;  /* 0x0000000606027208 */ /* 0x001fce0004800100 */
.L_x_5:
[----:B------:R-:W-:Y:S05]  /*08b0*/  BSYNC.RECONVERGENT B0 ;  /* 0x0000000000007941 */ /* 0x000fea0003800200 */
.L_x_4:
[----:B------:R-:W-:Y:S01]  /*08c0*/  MOV R4, 0x37cbac00 ;  /* 0x37cbac0000047802 */ /* 0x000fe20000000f00 */
[----:B------:R-:W-:Y:S01]  /*08d0*/  FMUL R3, R2, R2 ;  /* 0x0000000202037220 */ /* 0x000fe20000400000 */
[----:B------:R-:W-:Y:S01]  /*08e0*/  LOP3.LUT R6, R0, 0x1, RZ, 0xc0, !PT ;  /* 0x0000000100067812 */ /* 0x000fe200078ec0ff */
[----:B------:R-:W0:Y:S01]  /*08f0*/  MUFU.RCP R12, R15 ;  /* 0x0000000f000c7308 */ /* 0x000e220000001000 */
[----:B------:R-:W-:Y:S01]  /*0900*/  MOV R7, 0x3effffff ;  /* 0x3effffff00077802 */ /* 0x000fe20000000f00 */
[----:B------:R-:W-:Y:S01]  /*0910*/  FFMA R4, R3, R4, -0.0013887860113754868507 ;  /* 0xbab607ed03047423 */ /* 0x000fe20000000004 */
[----:B------:R-:W-:Y:S01]  /*0920*/  ISETP.NE.U32.AND P0, PT, R6, 0x1, PT ;  /* 0x000000010600780c */ /* 0x000fe20003f05070 */
[----:B------:R-:W-:Y:S01]  /*0930*/  IMAD.MOV.U32 R6, RZ, RZ, 0x3d2aaabb ;  /* 0x3d2aaabbff067424 */ /* 0x000fe200078e00ff */
[----:B------:R-:W-:Y:S01]  /*0940*/  LOP3.LUT P1, RZ, R0, 0x2, RZ, 0xc0, !PT ;  /* 0x0000000200ff7812 */ /* 0x000fe2000782c0ff */
[----:B------:R-:W-:Y:S01]  /*0950*/  BSSY.RECONVERGENT B0, `(.L_x_7) ;  /* 0x0000055000007945 */ /* 0x000fe20003800200 */
[----:B------:R-:W-:Y:S01]  /*0960*/  FSEL R4, R4, -0.00019574658654164522886, !P0 ;  /* 0xb94d415304047808 */ /* 0x000fe20004000000 */
[----:B------:R-:W-:Y:S01]  /*0970*/  IMAD.MOV.U32 R16, RZ, RZ, 0x3f800000 ;  /* 0x3f800000ff107424 */ /* 0x000fe200078e00ff */
[----:B------:R-:W-:-:S02]  /*0980*/  FSEL R6, R6, 0.0083327032625675201416, !P0 ;  /* 0x3c0885e406067808 */ /* 0x000fc40004000000 */
[----:B------:R-:W-:Y:S02]  /*0990*/  FSEL R7, -R7, -0.16666662693023681641, !P0 ;  /* 0xbe2aaaa807077808 */ /* 0x000fe40004000100 */
[----:B------:R-:W-:Y:S01]  /*09a0*/  FSEL R0, R2, 1, P0 ;  /* 0x3f80000002007808 */ /* 0x000fe20000000000 */
[----:B------:R-:W-:Y:S01]  /*09b0*/  FFMA R4, R3, R4, R6 ;  /* 0x0000000403047223 */ /* 0x000fe20000000006 */
[----:B------:R-:W-:-:S03]  /*09c0*/  I2FP.F32.S32 R2, R10 ;  /* 0x0000000a00027245 */ /* 0x000fc60000201400 */
[C---:B------:R-:W-:Y:S01]  /*09d0*/  FFMA R4, R3.reuse, R4, R7 ;  /* 0x0000000403047223 */ /* 0x040fe20000000007 */
[----:B------:R-:W-:Y:S01]  /*09e0*/  FFMA R3, R3, R0, RZ ;  /* 0x0000000003037223 */ /* 0x000fe200000000ff */
[----:B------:R-:W-:-:S03]  /*09f0*/  FMUL R2, R2, 6.2800002098083496094 ;  /* 0x40c8f5c302027820 */ /* 0x000fc60000400000 */
[----:B------:R-:W-:Y:S01]  /*0a00*/  FFMA R4, R3, R4, R0 ;  /* 0x0000000403047223 */ /* 0x000fe20000000000 */
[----:B0-----:R-:W-:-:S03]  /*0a10*/  FFMA R3, -R15, R12, 1 ;  /* 0x3f8000000f037423 */ /* 0x001fc6000000010c */
[----:B------:R-:W-:Y:S01]  /*0a20*/  @P1 FADD R4, RZ, -R4 ;  /* 0x80000004ff041221 */ /* 0x000fe20000000000 */
[----:B------:R0:W1:Y:S01]  /*0a30*/  FCHK P1, R2, R15 ;  /* 0x0000000f02007302 */ /* 0x0000620000020000 */
[----:B------:R-:W-:-:S03]  /*0a40*/  FFMA R0, R12, R3, R12 ;  /* 0x000000030c007223 */ /* 0x000fc6000000000c */
[----:B------:R-:W-:Y:S01]  /*0a50*/  FSETP.NEU.AND P0, PT, R4, 1, PT ;  /* 0x3f8000000400780b */ /* 0x000fe20003f0d000 */
[----:B------:R-:W-:-:S04]  /*0a60*/  FFMA R7, R0, R2, RZ ;  /* 0x0000000200077223 */ /* 0x000fc800000000ff */
[----:B------:R-:W-:-:S08]  /*0a70*/  FFMA R3, -R15, R7, R2 ;  /* 0x000000070f037223 */ /* 0x000fd00000000102 */
[----:B01----:R-:W-:Y:S05]  /*0a80*/  @!P0 BRA `(.L_x_8) ;  /* 0x0000000400048947 */ /* 0x003fea0003800000 */
[----:B------:R-:W-:-:S13]  /*0a90*/  FSETP.NAN.AND P0, PT, |R4|, |R4|, PT ;  /* 0x400000040400720b */ /* 0x000fda0003f08200 */
[----:B------:R-:W-:Y:S01]  /*0aa0*/  @P0 FADD R16, R4, 2 ;  /* 0x4000000004100421 */ /* 0x000fe20000000000 */
[----:B------:R-:W-:Y:S06]  /*0ab0*/  @P0 BRA `(.L_x_8) ;  /* 0x0000000000f80947 */ /* 0x000fec0003800000 */
[C---:B------:R-:W-:Y:S01]  /*0ac0*/  FMUL R13, |R4|.reuse, 16777216 ;  /* 0x4b800000040d7820 */ /* 0x040fe20000400200 */
[----:B------:R-:W-:Y:S01]  /*0ad0*/  FSETP.GEU.AND P0, PT, |R4|, 1.175494350822287508e-38, PT ;  /* 0x008000000400780b */ /* 0x000fe20003f0e200 */
[----:B------:R-:W-:-:S03]  /*0ae0*/  HFMA2 R21, -RZ, RZ, 0.771484375, 0.21533203125 ;  /* 0x3a2c32e4ff157431 */ /* 0x000fc600000001ff */
[----:B------:R-:W-:Y:S02]  /*0af0*/  FSEL R13, R13, |R4|, !P0 ;  /* 0x400000040d0d7208 */ /* 0x000fe40004000000 */
[----:B------:R-:W-:Y:S02]  /*0b00*/  FSEL R17, RZ, -24, P0 ;  /* 0xc1c00000ff117808 */ /* 0x000fe40000000000 */
[----:B------:R-:W-:Y:S02]  /*0b10*/  IADD3 R6, PT, PT, R13, -0x3f3504f3, RZ ;  /* 0xc0cafb0d0d067810 */ /* 0x000fe40007ffe0ff */
[----:B------:R-:W-:Y:S02]  /*0b20*/  FSETP.NEU.AND P0, PT, |R4|, +INF , PT ;  /* 0x7f8000000400780b */ /* 0x000fe40003f0d200 */
[----:B------:R-:W-:Y:S02]  /*0b30*/  LOP3.LUT R6, R6, 0xff800000, RZ, 0xc0, !PT ;  /* 0xff80000006067812 */ /* 0x000fe400078ec0ff */
[----:B------:R-:W-:-:S03]  /*0b40*/  FSETP.NEU.AND P0, PT, R4, RZ, P0 ;  /* 0x000000ff0400720b */ /* 0x000fc6000070d000 */
[----:B------:R-:W-:-:S04]  /*0b50*/  IMAD.IADD R12, R13, 0x1, -R6 ;  /* 0x000000010d0c7824 */ /* 0x000fc800078e0a06 */
[C---:B------:R-:W-:Y:S01]  /*0b60*/  FADD R13, R12.reuse, 1 ;  /* 0x3f8000000c0d7421 */ /* 0x040fe20000000000 */
[----:B------:R-:W-:Y:S01]  /*0b70*/  FADD R19, R12, -1 ;  /* 0xbf8000000c137421 */ /* 0x000fe20000000000 */
[----:B------:R-:W-:-:S03]  /*0b80*/  I2FP.F32.S32 R12, R6 ;  /* 0x00000006000c7245 */ /* 0x000fc60000201400 */
[----:B------:R-:W-:Y:S01]  /*0b90*/  FADD R14, R19, R19 ;  /* 0x00000013130e7221 */ /* 0x000fe20000000000 */
[----:B------:R-:W0:Y:S01]  /*0ba0*/  MUFU.RCP R13, R13 ;  /* 0x0000000d000d7308 */ /* 0x000e220000001000 */
[----:B------:R-:W-:Y:S01]  /*0bb0*/  FFMA R17, R12, 1.1920928955078125e-07, R17 ;  /* 0x340000000c117823 */ /* 0x000fe20000000011 */
[----:B------:R-:W-:Y:S01]  /*0bc0*/  @!P0 FADD R4, R4, R4 ;  /* 0x0000000404048221 */ /* 0x000fe20000000000 */
[----:B0-----:R-:W-:-:S04]  /*0bd0*/  FMUL R6, R13, R14 ;  /* 0x0000000e0d067220 */ /* 0x001fc80000400000 */
[----:B------:R-:W-:Y:S01]  /*0be0*/  FADD R16, R19, -R6 ;  /* 0x8000000613107221 */ /* 0x000fe20000000000 */
[CC--:B------:R-:W-:Y:S01]  /*0bf0*/  FMUL R14, R6.reuse, R6.reuse ;  /* 0x00000006060e7220 */ /* 0x0c0fe20000400000 */
[----:B------:R-:W-:Y:S02]  /*0c00*/  FFMA R12, R6, 1.4426950216293334961, R17 ;  /* 0x3fb8aa3b060c7823 */ /* 0x000fe40000000011 */
[----:B------:R-:W-:Y:S01]  /*0c10*/  FADD R16, R16, R16 ;  /* 0x0000001010107221 */ /* 0x000fe20000000000 */
[C---:B------:R-:W-:Y:S01]  /*0c20*/  FFMA R21, R14.reuse, R21, 0.0032181653659790754318 ;  /* 0x3b52e7db0e157423 */ /* 0x040fe20000000015 */
[----:B------:R-:W-:Y:S02]  /*0c30*/  FADD R17, R17, -R12 ;  /* 0x8000000c11117221 */ /* 0x000fe40000000000 */
[----:B------:R-:W-:Y:S01]  /*0c40*/  FFMA R16, R19, -R6, R16 ;  /* 0x8000000613107223 */ /* 0x000fe20000000010 */
[----:B------:R-:W-:Y:S01]  /*0c50*/  FFMA R21, R14, R21, 0.018033718690276145935 ;  /* 0x3c93bb730e157423 */ /* 0x000fe20000000015 */
[----:B------:R-:W-:Y:S01]  /*0c60*/  FFMA R17, R6, 1.4426950216293334961, R17 ;  /* 0x3fb8aa3b06117823 */ /* 0x000fe20000000011 */
[----:B------:R-:W-:-:S02]  /*0c70*/  IMAD.MOV.U32 R19, RZ, RZ, 0x391fcb8e ;  /* 0x391fcb8eff137424 */ /* 0x000fc400078e00ff */
[----:B------:R-:W-:Y:S01]  /*0c80*/  FMUL R16, R13, R16 ;  /* 0x000000100d107220 */ /* 0x000fe20000400000 */
[----:B------:R-:W-:-:S03]  /*0c90*/  FFMA R21, R14, R21, 0.12022458761930465698 ;  /* 0x3df6384f0e157423 */ /* 0x000fc60000000015 */
[----:B------:R-:W-:Y:S01]  /*0ca0*/  FFMA R17, R16, 1.4426950216293334961, R17 ;  /* 0x3fb8aa3b10117823 */ /* 0x000fe20000000011 */
[----:B------:R-:W-:-:S03]  /*0cb0*/  FMUL R21, R14, R21 ;  /* 0x000000150e157220 */ /* 0x000fc60000400000 */
[----:B------:R-:W-:Y:S01]  /*0cc0*/  FFMA R17, R6, 1.9251366722983220825e-08, R17 ;  /* 0x32a55e3406117823 */ /* 0x000fe20000000011 */
[----:B------:R-:W-:-:S04]  /*0cd0*/  FMUL R13, R21, 3 ;  /* 0x40400000150d7820 */ /* 0x000fc80000400000 */
[----:B------:R-:W-:-:S04]  /*0ce0*/  FFMA R16, R16, R13, R17 ;  /* 0x0000000d10107223 */ /* 0x000fc80000000011 */
[----:B------:R-:W-:-:S04]  /*0cf0*/  FFMA R21, R6, R21, R16 ;  /* 0x0000001506157223 */ /* 0x000fc80000000010 */
[----:B------:R-:W-:-:S04]  /*0d00*/  FADD R13, R12, R21 ;  /* 0x000000150c0d7221 */ /* 0x000fc80000000000 */
[----:B------:R-:W-:Y:S01]  /*0d10*/  FMUL R6, R13, 2 ;  /* 0x400000000d067820 */ /* 0x000fe20000400000 */
[----:B------:R-:W-:-:S03]  /*0d20*/  FADD R12, -R12, R13 ;  /* 0x0000000d0c0c7221 */ /* 0x000fc60000000100 */
[----:B------:R-:W0:Y:S01]  /*0d30*/  FRND R17, R6 ;  /* 0x0000000600117307 */ /* 0x000e220000201000 */
[----:B------:R-:W-:Y:S01]  /*0d40*/  FADD R12, R21, -R12 ;  /* 0x8000000c150c7221 */ /* 0x000fe20000000000 */
[----:B------:R-:W-:Y:S01]  /*0d50*/  FFMA R13, R13, 2, -R6 ;  /* 0x400000000d0d7823 */ /* 0x000fe20000000806 */
[----:B------:R-:W-:-:S03]  /*0d60*/  FSETP.GT.AND P3, PT, |R6|, 152, PT ;  /* 0x431800000600780b */ /* 0x000fc60003f64200 */
[----:B------:R-:W-:Y:S02]  /*0d70*/  FFMA R13, R12, 2, R13 ;  /* 0x400000000c0d7823 */ /* 0x000fe4000000000d */
[----:B------:R-:W1:Y:S01]  /*0d80*/  F2I.NTZ R14, R6 ;  /* 0x00000006000e7305 */ /* 0x000e620000203100 */
[----:B0-----:R-:W-:Y:S01]  /*0d90*/  FADD R12, R6, -R17 ;  /* 0x80000011060c7221 */ /* 0x001fe20000000000 */
[----:B------:R-:W-:-:S03]  /*0da0*/  FSETP.GT.AND P2, PT, R17, RZ, PT ;  /* 0x000000ff1100720b */ /* 0x000fc60003f44000 */
[----:B------:R-:W-:-:S04]  /*0db0*/  FADD R12, R12, R13 ;  /* 0x0000000d0c0c7221 */ /* 0x000fc80000000000 */
[----:B------:R-:W-:-:S04]  /*0dc0*/  FFMA R13, R12, R19, 0.0013391353422775864601 ;  /* 0x3aaf85ed0c0d7423 */ /* 0x000fc80000000013 */
[----:B------:R-:W-:-:S04]  /*0dd0*/  FFMA R13, R12, R13, 0.0096188392490148544312 ;  /* 0x3c1d98560c0d7423 */ /* 0x000fc8000000000d */
[----:B------:R-:W-:-:S04]  /*0de0*/  FFMA R13, R12, R13, 0.055503588169813156128 ;  /* 0x3d6357bb0c0d7423 */ /* 0x000fc8000000000d */
[----:B------:R-:W-:Y:S01]  /*0df0*/  FFMA R17, R12, R13, 0.24022644758224487305 ;  /* 0x3e75fdec0c117423 */ /* 0x000fe2000000000d */
[----:B------:R-:W-:Y:S02]  /*0e00*/  SEL R13, RZ, 0x83000000, P2 ;  /* 0x83000000ff0d7807 */ /* 0x000fe40001000000 */
[----:B------:R-:W-:Y:S01]  /*0e10*/  FSETP.GEU.AND P2, PT, R6, RZ, PT ;  /* 0x000000ff0600720b */ /* 0x000fe20003f4e000 */
[----:B------:R-:W-:Y:S01]  /*0e20*/  FFMA R19, R12, R17, 0.69314718246459960938 ;  /* 0x3f3172180c137423 */ /* 0x000fe20000000011 */
[----:B------:R-:W-:Y:S01]  /*0e30*/  IADD3 R17, PT, PT, R13, 0x7f000000, RZ ;  /* 0x7f0000000d117810 */ /* 0x000fe20007ffe0ff */
[----:B-1----:R-:W-:Y:S01]  /*0e40*/  IMAD R14, R14, 0x800000, -R13 ;  /* 0x008000000e0e7824 */ /* 0x002fe200078e0a0d */
[----:B------:R-:W-:Y:S01]  /*0e50*/  FSEL R16, RZ, +INF , !P2 ;  /* 0x7f800000ff107808 */ /* 0x000fe20005000000 */
[----:B------:R-:W-:-:S04]  /*0e60*/  FFMA R12, R12, R19, 1 ;  /* 0x3f8000000c0c7423 */ /* 0x000fc80000000013 */
[----:B------:R-:W-:-:S04]  /*0e70*/  FMUL R17, R17, R12 ;  /* 0x0000000c11117220 */ /* 0x000fc80000400000 */
[----:B------:R-:W-:Y:S01]  /*0e80*/  @!P3 FMUL R16, R14, R17 ;  /* 0x000000110e10b220 */ /* 0x000fe20000400000 */
[----:B------:R-:W-:-:S07]  /*0e90*/  @!P0 LOP3.LUT R16, R4, 0x7fffffff, RZ, 0xc0, !PT ;  /* 0x7fffffff04108812 */ /* 0x000fce00078ec0ff */
.L_x_8:
[----:B------:R-:W-:Y:S05]  /*0ea0*/  BSYNC.RECONVERGENT B0 ;  /* 0x0000000000007941 */ /* 0x000fea0003800200 */
.L_x_7:
[----:B------:R-:W-:Y:S01]  /*0eb0*/  BSSY.RECONVERGENT B0, `(.L_x_9) ;  /* 0x0000008000007945 */ /* 0x000fe20003800200 */
[----:B------:R-:W-:-:S03]  /*0ec0*/  FFMA R7, R0, R3, R7 ;  /* 0x0000000300077223 */ /* 0x000fc60000000007 */
[----:B------:R-:W-:Y:S05]  /*0ed0*/  @!P1 BRA `(.L_x_10) ;  /* 0x0000000000149947 */ /* 0x000fea0003800000 */
[----:B------:R-:W-:Y:S01]  /*0ee0*/  MOV R0, R2 ;  /* 0x0000000200007202 */ /* 0x000fe20000000f00 */
[----:B------:R-:W-:Y:S01]  /*0ef0*/  IMAD.MOV.U32 R3, RZ, RZ, R15 ;  /* 0x000000ffff037224 */ /* 0x000fe200078e000f */
[----:B------:R-:W-:-:S07]  /*0f00*/  MOV R2, 0xf20 ;  /* 0x00000f2000027802 */ /* 0x000fce0000000f00 */
[----:B------:R-:W-:Y:S05]  /*0f10*/  CALL.REL.NOINC `($__internal_0_$__cuda_sm3x_div_rn_noftz_f32_slowpath) ;  /* 0x0000001c00247944 */ /* 0x000fea0003c00000 */
[----:B------:R-:W-:-:S07]  /*0f20*/  MOV R7, R0 ;  /* 0x0000000000077202 */ /* 0x000fce0000000f00 */
.L_x_10:
[----:B------:R-:W-:Y:S05]  /*0f30*/  BSYNC.RECONVERGENT B0 ;  /* 0x0000000000007941 */ /* 0x000fea0003800200 */
.L_x_9:
[C---:B------:R-:W-:Y:S01]  /*0f40*/  FMUL R0, R7.reuse, 0.63661974668502807617 ;  /* 0x3f22f98307007820 */ /* 0x040fe20000400000 */
[----:B------:R-:W-:Y:S01]  /*0f50*/  FSETP.GE.AND P0, PT, |R7|, 105615, PT ;  /* 0x47ce47800700780b */ /* 0x000fe20003f06200 */
[----:B------:R-:W-:Y:S04]  /*0f60*/  BSSY.RECONVERGENT B0, `(.L_x_11) ;  /* 0x0000040000007945 */ /* 0x000fe80003800200 */
[----:B------:R-:W0:Y:S02]  /*0f70*/  F2I.NTZ R0, R0 ;  /* 0x0000000000007305 */ /* 0x000e240000203100 */
[----:B0-----:R-:W-:Y:S01]  /*0f80*/  I2FP.F32.S32 R14, R0 ;  /* 0x00000000000e7245 */ /* 0x001fe20000201400 */
[----:B------:R-:W-:-:S04]  /*0f90*/  IMAD.MOV.U32 R15, RZ, RZ, R0 ;  /* 0x000000ffff0f7224 */ /* 0x000fc800078e0000 */
[----:B------:R-:W-:-:S04]  /*0fa0*/  FFMA R3, R14, -1.5707962512969970703, R7 ;  /* 0xbfc90fda0e037823 */ /* 0x000fc80000000007 */
[----:B------:R-:W-:-:S04]  /*0fb0*/  FFMA R3, R14, -7.5497894158615963534e-08, R3 ;  /* 0xb3a221680e037823 */ /* 0x000fc80000000003 */
[----:B------:R-:W-:-:S05]  /*0fc0*/  FFMA R14, R14, -5.3903029534742383927e-15, R3 ;  /* 0xa7c234c50e0e7823 */ /* 0x000fca0000000003 */
[----:B------:R-:W-:Y:S01]  /*0fd0*/  MOV R2, R14 ;  /* 0x0000000e00027202 */ /* 0x000fe20000000f00 */
[----:B------:R-:W-:Y:S06]  /*0fe0*/  @!P0 BRA `(.L_x_12) ;  /* 0x0000000000dc8947 */ /* 0x000fec0003800000 */
        /* <DEDUP_REMOVED lines=11> */
.L_x_13:
        /* <DEDUP_REMOVED lines=36> */
[----:B------:R-:W1:Y:S01]  /*12e0*/  I2F.F64.S64 R12, R12 ;  /* 0x0000000c000c7312 */ /* 0x000e620000301c00 */
[----:B------:R-:W-:Y:S02]  /*12f0*/  LEA.HI R0, R2, R3, RZ, 0x1 ;  /* 0x0000000302007211 */ /* 0x000fe400078f08ff */
[----:B------:R-:W-:-:S02]  /*1300*/  ISETP.GE.AND P1, PT, R4, RZ, PT ;  /* 0x000000ff0400720c */ /* 0x000fc40003f26270 */
[----:B------:R-:W-:-:S05]  /*1310*/  IADD3 R2, PT, PT, -R0, RZ, RZ ;  /* 0x000000ff00027210 */ /* 0x000fca0007ffe1ff */
[----:B------:R-:W-:Y:S01]  /*1320*/  @!P0 IMAD.MOV.U32 R0, RZ, RZ, R2 ;  /* 0x000000ffff008224 */ /* 0x000fe200078e0002 */
[----:B-1----:R-:W-:-:S10]  /*1330*/  DMUL R18, R12, UR4 ;  /* 0x000000040c127c28 */ /* 0x002fd40008000000 */
[----:B------:R-:W1:Y:S02]  /*1340*/  F2F.F32.F64 R18, R18 ;  /* 0x0000001200127310 */ /* 0x000e640000301000 */
[----:B01----:R-:W-:-:S07]  /*1350*/  FSEL R2, -R18, R18, !P1 ;  /* 0x0000001212027208 */ /* 0x003fce0004800100 */
.L_x_12:
[----:B------:R-:W-:Y:S05]  /*1360*/  BSYNC.RECONVERGENT B0 ;  /* 0x0000000000007941 */ /* 0x000fea0003800200 */
.L_x_11:
[----:B------:R-:W-:Y:S01]  /*1370*/  MOV R12, 0x37cbac00 ;  /* 0x37cbac00000c7802 */ /* 0x000fe20000000f00 */
[----:B------:R-:W-:Y:S01]  /*1380*/  FMUL R3, R2, R2 ;  /* 0x0000000202037220 */ /* 0x000fe20000400000 */
[C---:B------:R-:W-:Y:S01]  /*1390*/  LOP3.LUT R6, R0.reuse, 0x1, RZ, 0xc0, !PT ;  /* 0x0000000100067812 */ /* 0x040fe200078ec0ff */
[----:B------:R-:W-:Y:S01]  /*13a0*/  IMAD.MOV.U32 R18, RZ, RZ, 0x3c0885e4 ;  /* 0x3c0885e4ff127424 */ /* 0x000fe200078e00ff */
[----:B------:R-:W-:Y:S01]  /*13b0*/  IADD3 R0, PT, PT, R0, 0x1, RZ ;  /* 0x0000000100007810 */ /* 0x000fe20007ffe0ff */
[----:B------:R-:W-:Y:S01]  /*13c0*/  FFMA R4, R3, R12, -0.0013887860113754868507 ;  /* 0xbab607ed03047423 */ /* 0x000fe2000000000c */
[----:B------:R-:W-:Y:S01]  /*13d0*/  ISETP.NE.U32.AND P0, PT, R6, 0x1, PT ;  /* 0x000000010600780c */ /* 0x000fe20003f05070 */
[----:B------:R-:W-:Y:S01]  /*13e0*/  IMAD.MOV.U32 R17, RZ, RZ, 0x3e2aaaa8 ;  /* 0x3e2aaaa8ff117424 */ /* 0x000fe200078e00ff */
[----:B------:R-:W-:Y:S01]  /*13f0*/  LOP3.LUT P1, RZ, R0, 0x2, RZ, 0xc0, !PT ;  /* 0x0000000200ff7812 */ /* 0x000fe2000782c0ff */
[----:B------:R-:W-:Y:S01]  /*1400*/  BSSY.RECONVERGENT B0, `(.L_x_14) ;  /* 0x000004f000007945 */ /* 0x000fe20003800200 */
[----:B------:R-:W-:-:S02]  /*1410*/  FSEL R4, R4, -0.00019574658654164522886, P0 ;  /* 0xb94d415304047808 */ /* 0x000fc40000000000 */
[----:B------:R-:W-:Y:S02]  /*1420*/  FSEL R6, R18, 0.041666727513074874878, !P0 ;  /* 0x3d2aaabb12067808 */ /* 0x000fe40004000000 */
[----:B------:R-:W-:Y:S02]  /*1430*/  FSEL R0, R2, 1, !P0 ;  /* 0x3f80000002007808 */ /* 0x000fe40004000000 */
[----:B------:R-:W-:Y:S01]  /*1440*/  FSEL R19, -R17, -0.4999999701976776123, !P0 ;  /* 0xbeffffff11137808 */ /* 0x000fe20004000100 */
[C---:B------:R-:W-:Y:S02]  /*1450*/  FFMA R4, R3.reuse, R4, R6 ;  /* 0x0000000403047223 */ /* 0x040fe40000000006 */
[C---:B------:R-:W-:Y:S02]  /*1460*/  FFMA R13, R3.reuse, R0, RZ ;  /* 0x00000000030d7223 */ /* 0x040fe400000000ff */
[----:B------:R-:W-:Y:S01]  /*1470*/  FFMA R4, R3, R4, R19 ;  /* 0x0000000403047223 */ /* 0x000fe20000000013 */
[----:B------:R-:W-:Y:S01]  /*1480*/  HFMA2 R19, -RZ, RZ, 1.875, 0 ;  /* 0x3f800000ff137431 */ /* 0x000fe200000001ff */
[----:B------:R-:W0:Y:S02]  /*1490*/  LDC.64 R2, c[0x0][0x380] ;  /* 0x0000e000ff027b82 */ /* 0x000e240000000a00 */
[----:B------:R-:W-:-:S04]  /*14a0*/  FFMA R0, R13, R4, R0 ;  /* 0x000000040d007223 */ /* 0x000fc80000000000 */
[----:B------:R-:W-:-:S05]  /*14b0*/  @P1 FADD R0, RZ, -R0 ;  /* 0x80000000ff001221 */ /* 0x000fca0000000000 */
[----:B------:R-:W-:-:S13]  /*14c0*/  FSETP.NEU.AND P0, PT, R0, 1, PT ;  /* 0x3f8000000000780b */ /* 0x000fda0003f0d000 */
[----:B------:R-:W-:Y:S05]  /*14d0*/  @!P0 BRA `(.L_x_15) ;  /* 0x0000000400048947 */ /* 0x000fea0003800000 */
[----:B------:R-:W-:-:S13]  /*14e0*/  FSETP.NAN.AND P0, PT, |R0|, |R0|, PT ;  /* 0x400000000000720b */ /* 0x000fda0003f08200 */
[----:B------:R-:W-:Y:S01]  /*14f0*/  @P0 FADD R19, R0, 2 ;  /* 0x4000000000130421 */ /* 0x000fe20000000000 */
[----:B------:R-:W-:Y:S06]  /*1500*/  @P0 BRA `(.L_x_15) ;  /* 0x0000000000f80947 */ /* 0x000fec0003800000 */
[C---:B------:R-:W-:Y:S01]  /*1510*/  FMUL R13, |R0|.reuse, 16777216 ;  /* 0x4b800000000d7820 */ /* 0x040fe20000400200 */
[----:B------:R-:W-:Y:S01]  /*1520*/  FSETP.GEU.AND P0, PT, |R0|, 1.175494350822287508e-38, PT ;  /* 0x008000000000780b */ /* 0x000fe20003f0e200 */
[----:B------:R-:W-:-:S03]  /*1530*/  IMAD.MOV.U32 R24, RZ, RZ, 0x3a2c32e4 ;  /* 0x3a2c32e4ff187424 */ /* 0x000fc600078e00ff */
[----:B------:R-:W-:Y:S02]  /*1540*/  FSEL R13, R13, |R0|, !P0 ;  /* 0x400000000d0d7208 */ /* 0x000fe40004000000 */
[----:B------:R-:W-:Y:S02]  /*1550*/  FSEL R19, RZ, -24, P0 ;  /* 0xc1c00000ff137808 */ /* 0x000fe40000000000 */
[----:B------:R-:W-:Y:S01]  /*1560*/  FSETP.NEU.AND P0, PT, |R0|, +INF , PT ;  /* 0x7f8000000000780b */ /* 0x000fe20003f0d200 */
[----:B------:R-:W-:-:S03]  /*1570*/  VIADD R4, R13, 0xc0cafb0d ;  /* 0xc0cafb0d0d047836 */ /* 0x000fc60000000000 */
[----:B------:R-:W-:Y:S02]  /*1580*/  FSETP.NEU.AND P0, PT, R0, RZ, P0 ;  /* 0x000000ff0000720b */ /* 0x000fe4000070d000 */
[----:B------:R-:W-:-:S04]  /*1590*/  LOP3.LUT R6, R4, 0xff800000, RZ, 0xc0, !PT ;  /* 0xff80000004067812 */ /* 0x000fc800078ec0ff */
[-C--:B------:R-:W-:Y:S02]  /*15a0*/  IADD3 R13, PT, PT, R13, -R6.reuse, RZ ;  /* 0x800000060d0d7210 */ /* 0x080fe40007ffe0ff */
[----:B------:R-:W-:-:S03]  /*15b0*/  I2FP.F32.S32 R6, R6 ;  /* 0x0000000600067245 */ /* 0x000fc60000201400 */
[C---:B------:R-:W-:Y:S01]  /*15c0*/  FADD R4, R13.reuse, 1 ;  /* 0x3f8000000d047421 */ /* 0x040fe20000000000 */
[----:B------:R-:W-:Y:S01]  /*15d0*/  FADD R20, R13, -1 ;  /* 0xbf8000000d147421 */ /* 0x000fe20000000000 */
[----:B------:R-:W-:Y:S01]  /*15e0*/  FFMA R22, R6, 1.1920928955078125e-07, R19 ;  /* 0x3400000006167823 */ /* 0x000fe20000000013 */
[----:B------:R-:W-:Y:S02]  /*15f0*/  @!P0 FADD R0, R0, R0 ;  /* 0x0000000000008221 */ /* 0x000fe40000000000 */
[----:B------:R-:W-:Y:S01]  /*1600*/  FADD R13, R20, R20 ;  /* 0x00000014140d7221 */ /* 0x000fe20000000000 */
[----:B------:R-:W1:Y:S03]  /*1610*/  MUFU.RCP R4, R4 ;  /* 0x0000000400047308 */ /* 0x000e660000001000 */
[----:B-1----:R-:W-:-:S04]  /*1620*/  FMUL R13, R4, R13 ;  /* 0x0000000d040d7220 */ /* 0x002fc80000400000 */
        /* <DEDUP_REMOVED lines=8> */
[----:B------:R-:W-:-:S02]  /*16b0*/  FFMA R22, R13, 1.4426950216293334961, R22 ;  /* 0x3fb8aa3b0d167823 */ /* 0x000fc40000000016 */
        /* <DEDUP_REMOVED lines=11> */
[----:B------:R-:W1:Y:S01]  /*1770*/  FRND R13, R4 ;  /* 0x00000004000d7307 */ /* 0x000e620000201000 */
[----:B------:R-:W-:Y:S01]  /*1780*/  FADD R6, R21, -R6 ;  /* 0x8000000615067221 */ /* 0x000fe20000000000 */
[----:B------:R-:W-:Y:S01]  /*1790*/  FFMA R19, R19, 2, -R4 ;  /* 0x4000000013137823 */ /* 0x000fe20000000804 */
[----:B------:R-:W-:Y:S02]  /*17a0*/  MOV R21, 0x391fcb8e ;  /* 0x391fcb8e00157802 */ /* 0x000fe40000000f00 */
[----:B------:R-:W-:Y:S01]  /*17b0*/  FSETP.GT.AND P2, PT, |R4|, 152, PT ;  /* 0x431800000400780b */ /* 0x000fe20003f44200 */
[----:B------:R-:W-:Y:S02]  /*17c0*/  FFMA R19, R6, 2, R19 ;  /* 0x4000000006137823 */ /* 0x000fe40000000013 */
[----:B------:R-:W2:Y:S01]  /*17d0*/  F2I.NTZ R20, R4 ;  /* 0x0000000400147305 */ /* 0x000ea20000203100 */
[----:B-1----:R-:W-:Y:S01]  /*17e0*/  FADD R6, R4, -R13 ;  /* 0x8000000d04067221 */ /* 0x002fe20000000000 */
[----:B------:R-:W-:-:S03]  /*17f0*/  FSETP.GT.AND P1, PT, R13, RZ, PT ;  /* 0x000000ff0d00720b */ /* 0x000fc60003f24000 */
[----:B------:R-:W-:Y:S01]  /*1800*/  FADD R6, R6, R19 ;  /* 0x0000001306067221 */ /* 0x000fe20000000000 */
[----:B------:R-:W-:Y:S02]  /*1810*/  SEL R13, RZ, 0x83000000, P1 ;  /* 0x83000000ff0d7807 */ /* 0x000fe40000800000 */
[----:B------:R-:W-:Y:S01]  /*1820*/  FSETP.GEU.AND P1, PT, R4, RZ, PT ;  /* 0x000000ff0400720b */ /* 0x000fe20003f2e000 */
[----:B------:R-:W-:Y:S01]  /*1830*/  FFMA R19, R6, R21, 0.0013391353422775864601 ;  /* 0x3aaf85ed06137423 */ /* 0x000fe20000000015 */
[----:B--2---:R-:W-:Y:S01]  /*1840*/  LEA R20, R20, -R13, 0x17 ;  /* 0x8000000d14147211 */ /* 0x004fe200078eb8ff */
[----:B------:R-:W-:Y:S02]  /*1850*/  VIADD R21, R13, 0x7f000000 ;  /* 0x7f0000000d157836 */ /* 0x000fe40000000000 */
[----:B------:R-:W-:-:S04]  /*1860*/  FFMA R19, R6, R19, 0.0096188392490148544312 ;  /* 0x3c1d985606137423 */ /* 0x000fc80000000013 */
[----:B------:R-:W-:-:S04]  /*1870*/  FFMA R19, R6, R19, 0.055503588169813156128 ;  /* 0x3d6357bb06137423 */ /* 0x000fc80000000013 */
[----:B------:R-:W-:-:S04]  /*1880*/  FFMA R19, R6, R19, 0.24022644758224487305 ;  /* 0x3e75fdec06137423 */ /* 0x000fc80000000013 */
[----:B------:R-:W-:-:S04]  /*1890*/  FFMA R19, R6, R19, 0.69314718246459960938 ;  /* 0x3f31721806137423 */ /* 0x000fc80000000013 */
[----:B------:R-:W-:Y:S01]  /*18a0*/  FFMA R6, R6, R19, 1 ;  /* 0x3f80000006067423 */ /* 0x000fe20000000013 */
[----:B------:R-:W-:-:S03]  /*18b0*/  FSEL R19, RZ, +INF , !P1 ;  /* 0x7f800000ff137808 */ /* 0x000fc60004800000 */
[----:B------:R-:W-:-:S04]  /*18c0*/  FMUL R21, R21, R6 ;  /* 0x0000000615157220 */ /* 0x000fc80000400000 */
[----:B------:R-:W-:Y:S01]  /*18d0*/  @!P2 FMUL R19, R20, R21 ;  /* 0x000000151413a220 */ /* 0x000fe20000400000 */
[----:B------:R-:W-:-:S07]  /*18e0*/  @!P0 LOP3.LUT R19, R0, 0x7fffffff, RZ, 0xc0, !PT ;  /* 0x7fffffff00138812 */ /* 0x000fce00078ec0ff */
.L_x_15:
[----:B------:R-:W-:Y:S05]  /*18f0*/  BSYNC.RECONVERGENT B0 ;  /* 0x0000000000007941 */ /* 0x000fea0003800200 */
.L_x_14:
[----:B------:R-:W1:Y:S01]  /*1900*/  LDCU UR4, c[0x0][0x390] ;  /* 0x00007200ff0477ac */ /* 0x000e620008000800 */
[----:B------:R-:W-:Y:S01]  /*1910*/  FADD R19, R19, R16 ;  /* 0x0000001013137221 */ /* 0x000fe20000000000 */
[----:B------:R-:W-:Y:S01]  /*1920*/  FSETP.GE.AND P0, PT, |R5|, 105615, PT ;  /* 0x47ce47800500780b */ /* 0x000fe20003f06200 */
[----:B------:R-:W-:Y:S01]  /*1930*/  BSSY.RECONVERGENT B0, `(.L_x_16) ;  /* 0x000003c000007945 */ /* 0x000fe20003800200 */
[----:B-1----:R-:W-:-:S04]  /*1940*/  IMAD R13, R11, UR4, R10 ;  /* 0x000000040b0d7c24 */ /* 0x002fc8000f8e020a */
[----:B0-----:R-:W-:-:S05]  /*1950*/  IMAD.WIDE R2, R13, 0x4, R2 ;  /* 0x000000040d027825 */ /* 0x001fca00078e0202 */
[----:B------:R0:W-:Y:S02]  /*1960*/  STG.E desc[UR6][R2.64], R19 ;  /* 0x0000001302007986 */ /* 0x0001e4000c101906 */
[----:B------:R-:W-:Y:S05]  /*1970*/  @!P0 BRA `(.L_x_17) ;  /* 0x0000000000dc8947 */ /* 0x000fea0003800000 */
[----:B------:R-:W-:-:S13]  /*1980*/  FSETP.NEU.AND P0, PT, |R5|, +INF , PT ;  /* 0x7f8000000500780b */ /* 0x000fda0003f0d200 */
[----:B------:R-:W-:Y:S01]  /*1990*/  @!P0 FMUL R9, RZ, R5 ;  /* 0x00000005ff098220 */ /* 0x000fe20000400000 */
[----:B------:R-:W-:Y:S01]  /*19a0*/  @!P0 IMAD.MOV.U32 R8, RZ, RZ, RZ ;  /* 0x000000ffff088224 */ /* 0x000fe200078e00ff */
[----:B------:R-:W-:Y:S06]  /*19b0*/  @!P0 BRA `(.L_x_17) ;  /* 0x0000000000cc8947 */ /* 0x000fec0003800000 */
[----:B0-----:R-:W-:Y:S01]  /*19c0*/  SHF.L.U32 R2, R5, 0x8, RZ ;  /* 0x0000000805027819 */ /* 0x001fe200000006ff */
[----:B------:R-:W-:Y:S01]  /*19d0*/  IMAD.MOV.U32 R6, RZ, RZ, RZ ;  /* 0x000000ffff067224 */ /* 0x000fe200078e00ff */
[----:B------:R-:W-:Y:S01]  /*19e0*/  MOV R0, R1 ;  /* 0x0000000100007202 */ /* 0x000fe20000000f00 */
[----:B------:R-:W0:Y:S01]  /*19f0*/  LDCU.64 UR8, c[0x4][URZ] ;  /* 0x01000000ff0877ac */ /* 0x000e220008000a00 */
[----:B------:R-:W-:Y:S01]  /*1a00*/  LOP3.LUT R19, R2, 0x80000000, RZ, 0xfc, !PT ;  /* 0x8000000002137812 */ /* 0x000fe200078efcff */
[----:B------:R-:W-:Y:S01]  /*1a10*/  UMOV UR5, URZ ;  /* 0x000000ff00057c82 */ /* 0x000fe20008000000 */
[----:B------:R-:W-:-:S05]  /*1a20*/  UMOV UR4, URZ ;  /* 0x000000ff00047c82 */ /* 0x000fca0008000000 */
.L_x_18:
        /* <DEDUP_REMOVED lines=25> */
[----:B------:R-:W-:Y:S01]  /*1bc0*/  UMOV UR5, 0x3bf921fb ;  /* 0x3bf921fb00057882 */ /* 0x000fe20000000000 */
[----:B------:R-:W-:-:S02]  /*1bd0*/  ISETP.GE.AND P1, PT, R5, RZ, PT ;  /* 0x000000ff0500720c */ /* 0x000fc40003f26270 */
[-C--:B--2---:R-:W-:Y:S02]  /*1be0*/  @P0 SHF.L.W.U32.HI R0, R3, R4.reuse, R0 ;  /* 0x0000000403000219 */ /* 0x084fe40000010e00 */
[----:B---3--:R-:W-:-:S04]  /*1bf0*/  @P0 SHF.L.W.U32.HI R3, R2, R4, R3 ;  /* 0x0000000402030219 */ /* 0x008fc80000010e03 */
[C---:B------:R-:W-:Y:S01]  /*1c00*/  SHF.L.W.U32.HI R2, R3.reuse, 0x2, R0 ;  /* 0x0000000203027819 */ /* 0x040fe20000010e00 */
[----:B------:R-:W-:-:S03]  /*1c10*/  IMAD.SHL.U32 R3, R3, 0x4, RZ ;  /* 0x0000000403037824 */ /* 0x000fc600078e00ff */
[----:B------:R-:W-:Y:S02]  /*1c20*/  SHF.R.S32.HI R4, RZ, 0x1f, R2 ;  /* 0x0000001fff047819 */ /* 0x000fe40000011402 */
[----:B------:R-:W-:Y:S02]  /*1c30*/  LOP3.LUT R5, R2, R5, RZ, 0x3c, !PT ;  /* 0x0000000502057212 */ /* 0x000fe400078e3cff */
[C---:B------:R-:W-:Y:S02]  /*1c40*/  LOP3.LUT R10, R4.reuse, R3, RZ, 0x3c, !PT ;  /* 0x00000003040a7212 */ /* 0x040fe400078e3cff */
[----:B------:R-:W-:Y:S02]  /*1c50*/  LOP3.LUT R11, R4, R2, RZ, 0x3c, !PT ;  /* 0x00000002040b7212 */ /* 0x000fe400078e3cff */
[----:B------:R-:W-:Y:S02]  /*1c60*/  SHF.R.U32.HI R3, RZ, 0x1e, R0 ;  /* 0x0000001eff037819 */ /* 0x000fe40000011600 */
[----:B------:R-:W-:-:S02]  /*1c70*/  ISETP.GE.AND P0, PT, R5, RZ, PT ;  /* 0x000000ff0500720c */ /* 0x000fc40003f06270 */
[----:B------:R-:W0:Y:S01]  /*1c80*/  I2F.F64.S64 R10, R10 ;  /* 0x0000000a000a7312 */ /* 0x000e220000301c00 */
[----:B------:R-:W-:-:S04]  /*1c90*/  LEA.HI R8, R2, R3, RZ, 0x1 ;  /* 0x0000000302087211 */ /* 0x000fc800078f08ff */
[----:B------:R-:W-:-:S05]  /*1ca0*/  IADD3 R0, PT, PT, -R8, RZ, RZ ;  /* 0x000000ff08007210 */ /* 0x000fca0007ffe1ff */
[----:B------:R-:W-:Y:S01]  /*1cb0*/  @!P1 IMAD.MOV.U32 R8, RZ, RZ, R0 ;  /* 0x000000ffff089224 */ /* 0x000fe200078e0000 */
[----:B0-----:R-:W-:-:S10]  /*1cc0*/  DMUL R20, R10, UR4 ;  /* 0x000000040a147c28 */ /* 0x001fd40008000000 */
[----:B------:R-:W0:Y:S02]  /*1cd0*/  F2F.F32.F64 R20, R20 ;  /* 0x0000001400147310 */ /* 0x000e240000301000 */
[----:B01----:R-:W-:-:S07]  /*1ce0*/  FSEL R9, -R20, R20, !P0 ;  /* 0x0000001414097208 */ /* 0x003fce0004000100 */
.L_x_17:
[----:B------:R-:W-:Y:S05]  /*1cf0*/  BSYNC.RECONVERGENT B0 ;  /* 0x0000000000007941 */ /* 0x000fea0003800200 */
.L_x_16:
[C---:B------:R-:W-:Y:S01]  /*1d00*/  LOP3.LUT R0, R8.reuse, 0x1, RZ, 0xc0, !PT ;  /* 0x0000000108007812 */ /* 0x040fe200078ec0ff */
[----:B0-----:R-:W-:Y:S01]  /*1d10*/  FMUL R3, R9, R9 ;  /* 0x0000000909037220 */ /* 0x001fe20000400000 */
[----:B------:R-:W-:Y:S01]  /*1d20*/  IADD3 R8, PT, PT, R8, 0x1, RZ ;  /* 0x0000000108087810 */ /* 0x000fe20007ffe0ff */
[----:B------:R-:W-:Y:S01]  /*1d30*/  BSSY.RECONVERGENT B0, `(.L_x_19) ;  /* 0x0000052000007945 */ /* 0x000fe20003800200 */
[----:B------:R-:W-:Y:S01]  /*1d40*/  ISETP.NE.U32.AND P0, PT, R0, 0x1, PT ;  /* 0x000000010000780c */ /* 0x000fe20003f05070 */
[----:B------:R-:W-:Y:S01]  /*1d50*/  FFMA R0, R3, R12, -0.0013887860113754868507 ;  /* 0xbab607ed03007423 */ /* 0x000fe2000000000c */
[----:B------:R-:W-:Y:S02]  /*1d60*/  LOP3.LUT P1, RZ, R8, 0x2, RZ, 0xc0, !PT ;  /* 0x0000000208ff7812 */ /* 0x000fe4000782c0ff */
[----:B------:R-:W-:Y:S02]  /*1d70*/  FSEL R18, R18, 0.041666727513074874878, !P0 ;  /* 0x3d2aaabb12127808 */ /* 0x000fe40004000000 */
[----:B------:R-:W-:-:S02]  /*1d80*/  FSEL R2, R0, -0.00019574658654164522886, P0 ;  /* 0xb94d415300027808 */ /* 0x000fc40000000000 */
[----:B------:R-:W-:Y:S02]  /*1d90*/  FSEL R0, R9, 1, !P0 ;  /* 0x3f80000009007808 */ /* 0x000fe40004000000 */
[----:B------:R-:W-:Y:S01]  /*1da0*/  FSEL R17, -R17, -0.4999999701976776123, !P0 ;  /* 0xbeffffff11117808 */ /* 0x000fe20004000100 */
[C---:B------:R-:W-:Y:S02]  /*1db0*/  FFMA R2, R3.reuse, R2, R18 ;  /* 0x0000000203027223 */ /* 0x040fe40000000012 */
[C---:B------:R-:W-:Y:S02]  /*1dc0*/  FFMA R5, R3.reuse, R0, RZ ;  /* 0x0000000003057223 */ /* 0x040fe400000000ff */
[----:B------:R-:W-:-:S04]  /*1dd0*/  FFMA R2, R3, R2, R17 ;  /* 0x0000000203027223 */ /* 0x000fc80000000011 */
[----:B------:R-:W-:Y:S01]  /*1de0*/  FFMA R0, R5, R2, R0 ;  /* 0x0000000205007223 */ /* 0x000fe20000000000 */
[----:B------:R-:W-:-:S03]  /*1df0*/  IMAD.MOV.U32 R5, RZ, RZ, 0x3f800000 ;  /* 0x3f800000ff057424 */ /* 0x000fc600078e00ff */
[----:B------:R-:W-:Y:S01]  /*1e00*/  @P1 FADD R0, RZ, -R0 ;  /* 0x80000000ff001221 */ /* 0x000fe20000000000 */
[----:B------:R-:W-:-:S04]  /*1e10*/  FSETP.GE.AND P1, PT, |R7|, 105615, PT ;  /* 0x47ce47800700780b */ /* 0x000fc80003f26200 */
[----:B------:R-:W-:-:S13]  /*1e20*/  FSETP.NEU.AND P0, PT, R0, 1, PT ;  /* 0x3f8000000000780b */ /* 0x000fda0003f0d000 */
[----:B------:R-:W-:Y:S05]  /*1e30*/  @!P0 BRA `(.L_x_20) ;  /* 0x0000000400048947 */ /* 0x000fea0003800000 */
[----:B------:R-:W-:-:S13]  /*1e40*/  FSETP.NAN.AND P0, PT, |R0|, |R0|, PT ;  /* 0x400000000000720b */ /* 0x000fda0003f08200 */
[----:B------:R-:W-:Y:S01]  /*1e50*/  @P0 FADD R5, R0, 2 ;  /* 0x4000000000050421 */ /* 0x000fe20000000000 */
[----:B------:R-:W-:Y:S06]  /*1e60*/  @P0 BRA `(.L_x_20) ;  /* 0x0000000000f80947 */ /* 0x000fec0003800000 */
[C---:B------:R-:W-:Y:S01]  /*1e70*/  FMUL R3, |R0|.reuse, 16777216 ;  /* 0x4b80000000037820 */ /* 0x040fe20000400200 */
[----:B------:R-:W-:Y:S02]  /*1e80*/  FSETP.GEU.AND P0, PT, |R0|, 1.175494350822287508e-38, PT ;  /* 0x008000000000780b */ /* 0x000fe40003f0e200 */
[----:B------:R-:W-:Y:S02]  /*1e90*/  MOV R11, 0x3a2c32e4 ;  /* 0x3a2c32e4000b7802 */ /* 0x000fe40000000f00 */
[----:B------:R-:W-:-:S04]  /*1ea0*/  FSEL R3, R3, |R0|, !P0 ;  /* 0x4000000003037208 */ /* 0x000fc80004000000 */
[----:B------:R-:W-:-:S04]  /*1eb0*/  IADD3 R2, PT, PT, R3, -0x3f3504f3, RZ ;  /* 0xc0cafb0d03027810 */ /* 0x000fc80007ffe0ff */
[----:B------:R-:W-:-:S05]  /*1ec0*/  LOP3.LUT R2, R2, 0xff800000, RZ, 0xc0, !PT ;  /* 0xff80000002027812 */ /* 0x000fca00078ec0ff */
[----:B------:R-:W-:Y:S01]  /*1ed0*/  IMAD.IADD R3, R3, 0x1, -R2 ;  /* 0x0000000103037824 */ /* 0x000fe200078e0a02 */
[----:B------:R-:W-:-:S03]  /*1ee0*/  I2FP.F32.S32 R2, R2 ;  /* 0x0000000200027245 */ /* 0x000fc60000201400 */
[C---:B------:R-:W-:Y:S01]  /*1ef0*/  FADD R5, R3.reuse, 1 ;  /* 0x3f80000003057421 */ /* 0x040fe20000000000 */
[----:B------:R-:W-:Y:S01]  /*1f00*/  FADD R4, R3, -1 ;  /* 0xbf80000003047421 */ /* 0x000fe20000000000 */
[----:B------:R-:W-:Y:S02]  /*1f10*/  FSEL R3, RZ, -24, P0 ;  /* 0xc1c00000ff037808 */ /* 0x000fe40000000000 */
[----:B------:R-:W-:Y:S01]  /*1f20*/  FSETP.NEU.AND P0, PT, |R0|, +INF , PT ;  /* 0x7f8000000000780b */ /* 0x000fe20003f0d200 */
[----:B------:R-:W-:Y:S01]  /*1f30*/  FADD R6, R4, R4 ;  /* 0x0000000404067221 */ /* 0x000fe20000000000 */
[----:B------:R-:W0:Y:S01]  /*1f40*/  MUFU.RCP R5, R5 ;  /* 0x0000000500057308 */ /* 0x000e220000001000 */
[----:B------:R-:W-:Y:S01]  /*1f50*/  FFMA R3, R2, 1.1920928955078125e-07, R3 ;  /* 0x3400000002037823 */ /* 0x000fe20000000003 */
[----:B------:R-:W-:-:S13]  /*1f60*/  FSETP.NEU.AND P0, PT, R0, RZ, P0 ;  /* 0x000000ff0000720b */ /* 0x000fda000070d000 */
[----:B------:R-:W-:Y:S01]  /*1f70*/  @!P0 FADD R0, R0, R0 ;  /* 0x0000000000008221 */ /* 0x000fe20000000000 */
[----:B0-----:R-:W-:-:S04]  /*1f80*/  FMUL R6, R5, R6 ;  /* 0x0000000605067220 */ /* 0x001fc80000400000 */
[----:B------:R-:W-:Y:S01]  /*1f90*/  FADD R9, R4, -R6 ;  /* 0x8000000604097221 */ /* 0x000fe20000000000 */
[CC--:B------:R-:W-:Y:S01]  /*1fa0*/  FMUL R8, R6.reuse, R6.reuse ;  /* 0x0000000606087220 */ /* 0x0c0fe20000400000 */
[----:B------:R-:W-:Y:S02]  /*1fb0*/  FFMA R2, R6, 1.4426950216293334961, R3 ;  /* 0x3fb8aa3b06027823 */ /* 0x000fe40000000003 */
[----:B------:R-:W-:Y:S01]  /*1fc0*/  FADD R9, R9, R9 ;  /* 0x0000000909097221 */ /* 0x000fe20000000000 */
[----:B------:R-:W-:Y:S01]  /*1fd0*/  FFMA R11, R8, R11, 0.0032181653659790754318 ;  /* 0x3b52e7db080b7423 */ /* 0x000fe2000000000b */
        /* <DEDUP_REMOVED lines=33> */
[----:B-1----:R-:W-:Y:S02]  /*21f0*/  IMAD R6, R6, 0x800000, -R3 ;  /* 0x0080000006067824 */ /* 0x002fe400078e0a03 */
[----:B------:R-:W-:Y:S01]  /*2200*/  FFMA R9, R2, R5, 1 ;  /* 0x3f80000002097423 */ /* 0x000fe20000000005 */
[----:B------:R-:W-:-:S03]  /*2210*/  FSEL R5, RZ, +INF , !P2 ;  /* 0x7f800000ff057808 */ /* 0x000fc60005000000 */
[----:B------:R-:W-:-:S04]  /*2220*/  FMUL R9, R8, R9 ;  /* 0x0000000908097220 */ /* 0x000fc80000400000 */
[----:B------:R-:W-:Y:S01]  /*2230*/  @!P3 FMUL R5, R6, R9 ;  /* 0x000000090605b220 */ /* 0x000fe20000400000 */
[----:B------:R-:W-:-:S07]  /*2240*/  @!P0 LOP3.LUT R5, R0, 0x7fffffff, RZ, 0xc0, !PT ;  /* 0x7fffffff00058812 */ /* 0x000fce00078ec0ff */
.L_x_20:
[----:B------:R-:W-:Y:S05]  /*2250*/  BSYNC.RECONVERGENT B0 ;  /* 0x0000000000007941 */ /* 0x000fea0003800200 */
.L_x_19:
[----:B------:R-:W-:Y:S04]  /*2260*/  BSSY.RECONVERGENT B0, `(.L_x_21) ;  /* 0x0000039000007945 */ /* 0x000fe80003800200 */
[----:B------:R-:W-:Y:S05]  /*2270*/  @!P1 BRA `(.L_x_22) ;  /* 0x0000000000dc9947 */ /* 0x000fea0003800000 */
[----:B------:R-:W-:-:S13]  /*2280*/  FSETP.NEU.AND P0, PT, |R7|, +INF , PT ;  /* 0x7f8000000700780b */ /* 0x000fda0003f0d200 */
[----:B------:R-:W-:Y:S01]  /*2290*/  @!P0 FMUL R14, RZ, R7 ;  /* 0x00000007ff0e8220 */ /* 0x000fe20000400000 */
[----:B------:R-:W-:Y:S01]  /*22a0*/  @!P0 MOV R15, RZ ;  /* 0x000000ff000f8202 */ /* 0x000fe20000000f00 */
[----:B------:R-:W-:Y:S06]  /*22b0*/  @!P0 BRA `(.L_x_22) ;  /* 0x0000000000cc8947 */ /* 0x000fec0003800000 */
[----:B------:R-:W-:Y:S02]  /*22c0*/  IMAD.SHL.U32 R2, R7, 0x100, RZ ;  /* 0x0000010007027824 */ /* 0x000fe400078e00ff */
[----:B------:R-:W-:Y:S02]  /*22d0*/  HFMA2 R6, -RZ, RZ, 0, 0 ;  /* 0x00000000ff067431 */ /* 0x000fe400000001ff */
[----:B------:R-:W-:Y:S01]  /*22e0*/  IMAD.MOV.U32 R0, RZ, RZ, R1 ;  /* 0x000000ffff007224 */ /* 0x000fe200078e0001 */
[----:B------:R-:W0:Y:S01]  /*22f0*/  LDCU.64 UR8, c[0x4][URZ] ;  /* 0x01000000ff0877ac */ /* 0x000e220008000a00 */
[----:B------:R-:W-:Y:S01]  /*2300*/  LOP3.LUT R15, R2, 0x80000000, RZ, 0xfc, !PT ;  /* 0x80000000020f7812 */ /* 0x000fe200078efcff */
[----:B------:R-:W-:Y:S01]  /*2310*/  UMOV UR5, URZ ;  /* 0x000000ff00057c82 */ /* 0x000fe20008000000 */
[----:B------:R-:W-:-:S05]  /*2320*/  UMOV UR4, URZ ;  /* 0x000000ff00047c82 */ /* 0x000fca0008000000 */
.L_x_23:
[----:B0-----:R-:W-:Y:S01]  /*2330*/  MOV R8, UR8 ;  /* 0x0000000800087c02 */ /* 0x001fe20008000f00 */
[----:B------:R-:W-:-:S05]  /*2340*/  IMAD.U32 R9, RZ, RZ, UR9 ;  /* 0x00000009ff097e24 */ /* 0x000fca000f8e00ff */
        /* <DEDUP_REMOVED lines=9> */
[----:B0-----:R-:W-:Y:S01]  /*23e0*/  IADD3 R0, PT, PT, R0, 0x4, RZ ;  /* 0x0000000400007810 */ /* 0x001fe20007ffe0ff */
[----:B------:R-:W-:Y:S06]  /*23f0*/  BRA.U UP0, `(.L_x_23) ;  /* 0xfffffffd00cc7547 */ /* 0x000fec000b83ffff */
[----:B------:R-:W-:Y:S01]  /*2400*/  SHF.R.U32.HI R4, RZ, 0x17, R7 ;  /* 0x00000017ff047819 */ /* 0x000fe20000011607 */
[----:B------:R0:W-:Y:S03]  /*2410*/  STL [R1+0x18], R6 ;  /* 0x0000180601007387 */ /* 0x0001e60000100800 */
[C---:B------:R-:W-:Y:S02]  /*2420*/  LOP3.LUT R0, R4.reuse, 0xe0, RZ, 0xc0, !PT ;  /* 0x000000e004007812 */ /* 0x040fe400078ec0ff */
[----:B------:R-:W-:-:S03]  /*2430*/  LOP3.LUT P0, RZ, R4, 0x1f, RZ, 0xc0, !PT ;  /* 0x0000001f04ff7812 */ /* 0x000fc6000780c0ff */
[----:B------:R-:W-:-:S05]  /*2440*/  VIADD R0, R0, 0xffffff80 ;  /* 0xffffff8000007836 */ /* 0x000fca0000000000 */
        /* <DEDUP_REMOVED lines=10> */
[----:B---3--:R-:W-:Y:S02]  /*24f0*/  @P0 SHF.L.W.U32.HI R3, R2, R4, R3 ;  /* 0x0000000402030219 */ /* 0x008fe40000010e03 */
[--C-:B------:R-:W-:Y:S02]  /*2500*/  SHF.R.U32.HI R15, RZ, 0x1e, R0.reuse ;  /* 0x0000001eff0f7819 */ /* 0x100fe40000011600 */
[C---:B------:R-:W-:Y:S02]  /*2510*/  SHF.L.W.U32.HI R2, R3.reuse, 0x2, R0 ;  /* 0x0000000203027819 */ /* 0x040fe40000010e00 */
[----:B------:R-:W-:Y:S02]  /*2520*/  SHF.L.U32 R3, R3, 0x2, RZ ;  /* 0x0000000203037819 */ /* 0x000fe400000006ff */
[----:B------:R-:W-:-:S02]  /*2530*/  SHF.R.S32.HI R4, RZ, 0x1f, R2 ;  /* 0x0000001fff047819 */ /* 0x000fc40000011402 */
[----:B------:R-:W-:Y:S02]  /*2540*/  LEA.HI R15, R2, R15, RZ, 0x1 ;  /* 0x0000000f020f7211 */ /* 0x000fe400078f08ff */
[C---:B------:R-:W-:Y:S02]  /*2550*/  LOP3.LUT R8, R4.reuse, R3, RZ, 0x3c, !PT ;  /* 0x0000000304087212 */ /* 0x040fe400078e3cff */
[----:B------:R-:W-:Y:S01]  /*2560*/  LOP3.LUT R9, R4, R2, RZ, 0x3c, !PT ;  /* 0x0000000204097212 */ /* 0x000fe200078e3cff */
[----:B------:R-:W-:Y:S01]  /*2570*/  IMAD.MOV R0, RZ, RZ, -R15 ;  /* 0x000000ffff007224 */ /* 0x000fe200078e0a0f */
[----:B------:R-:W-:-:S04]  /*2580*/  LOP3.LUT R7, R2, R7, RZ, 0x3c, !PT ;  /* 0x0000000702077212 */ /* 0x000fc800078e3cff */
[----:B------:R-:W1:Y:S01]  /*2590*/  I2F.F64.S64 R8, R8 ;  /* 0x0000000800087312 */ /* 0x000e620000301c00 */
[----:B------:R-:W-:Y:S02]  /*25a0*/  ISETP.GE.AND P0, PT, R7, RZ, PT ;  /* 0x000000ff0700720c */ /* 0x000fe40003f06270 */
[----:B------:R-:W-:Y:S01]  /*25b0*/  @!P1 MOV R15, R0 ;  /* 0x00000000000f9202 */ /* 0x000fe20000000f00 */
[----:B-1----:R-:W-:-:S10]  /*25c0*/  DMUL R10, R8, UR4 ;  /* 0x00000004080a7c28 */ /* 0x002fd40008000000 */
[----:B------:R-:W1:Y:S02]  /*25d0*/  F2F.F32.F64 R10, R10 ;  /* 0x0000000a000a7310 */ /* 0x000e640000301000 */
[----:B01----:R-:W-:-:S07]  /*25e0*/  FSEL R14, -R10, R10, !P0 ;  /* 0x0000000a0a0e7208 */ /* 0x003fce0004000100 */
.L_x_22:
[----:B------:R-:W-:Y:S05]  /*25f0*/  BSYNC.RECONVERGENT B0 ;  /* 0x0000000000007941 */ /* 0x000fea0003800200 */
.L_x_21:
[----:B------:R-:W-:Y:S01]  /*2600*/  LOP3.LUT R0, R15, 0x1, RZ, 0xc0, !PT ;  /* 0x000000010f007812 */ /* 0x000fe200078ec0ff */
[----:B------:R-:W-:Y:S01]  /*2610*/  FMUL R7, R14, R14 ;  /* 0x0000000e0e077220 */ /* 0x000fe20000400000 */
[----:B------:R-:W-:Y:S01]  /*2620*/  MOV R9, 0x3effffff ;  /* 0x3effffff00097802 */ /* 0x000fe20000000f00 */
[----:B------:R-:W0:Y:S01]  /*2630*/  LDC.64 R2, c[0x0][0x388] ;  /* 0x0000e200ff027b82 */ /* 0x000e220000000a00 */
[----:B------:R-:W-:Y:S01]  /*2640*/  ISETP.NE.U32.AND P0, PT, R0, 0x1, PT ;  /* 0x000000010000780c */ /* 0x000fe20003f05070 */
[----:B------:R-:W-:Y:S01]  /*2650*/  FFMA R12, R7, R12, -0.0013887860113754868507 ;  /* 0xbab607ed070c7423 */ /* 0x000fe2000000000c */
[----:B------:R-:W-:Y:S01]  /*2660*/  IMAD.MOV.U32 R0, RZ, RZ, 0x3d2aaabb ;  /* 0x3d2aaabbff007424 */ /* 0x000fe200078e00ff */
[----:B------:R-:W-:Y:S01]  /*2670*/  LOP3.LUT P1, RZ, R15, 0x2, RZ, 0xc0, !PT ;  /* 0x000000020fff7812 */ /* 0x000fe2000782c0ff */
[----:B------:R-:W-:Y:S01]  /*2680*/  BSSY.RECONVERGENT B0, `(.L_x_24) ;  /* 0x000004f000007945 */ /* 0x000fe20003800200 */
[----:B------:R-:W-:Y:S01]  /*2690*/  FSEL R9, -R9, -0.16666662693023681641, !P0 ;  /* 0xbe2aaaa809097808 */ /* 0x000fe20004000100 */
[----:B------:R-:W-:Y:S01]  /*26a0*/  IMAD.MOV.U32 R4, RZ, RZ, 0x3f800000 ;  /* 0x3f800000ff047424 */ /* 0x000fe200078e00ff */
[----:B------:R-:W-:-:S02]  /*26b0*/  FSEL R12, R12, -0.00019574658654164522886, !P0 ;  /* 0xb94d41530c0c7808 */ /* 0x000fc40004000000 */
[----:B------:R-:W-:-:S05]  /*26c0*/  FSEL R0, R0, 0.0083327032625675201416, !P0 ;  /* 0x3c0885e400007808 */ /* 0x000fca0004000000 */
[----:B------:R-:W-:Y:S01]  /*26d0*/  FFMA R12, R7, R12, R0 ;  /* 0x0000000c070c7223 */ /* 0x000fe20000000000 */
[----:B------:R-:W-:-:S03]  /*26e0*/  FSEL R0, R14, 1, P0 ;  /* 0x3f8000000e007808 */ /* 0x000fc60000000000 */
[C---:B------:R-:W-:Y:S02]  /*26f0*/  FFMA R9, R7.reuse, R12, R9 ;  /* 0x0000000c07097223 */ /* 0x040fe40000000009 */
[----:B------:R-:W-:Y:S01]  /*2700*/  FFMA R7, R7, R0, RZ ;  /* 0x0000000007077223 */ /* 0x000fe200000000ff */
[----:B0-----:R-:W-:-:S04]  /*2710*/  IMAD.WIDE R2, R13, 0x4, R2 ;  /* 0x000000040d027825 */ /* 0x001fc800078e0202 */
        /* <DEDUP_REMOVED lines=9> */
[----:B------:R-:W-:-:S03]  /*27b0*/  HFMA2 R12, -RZ, RZ, 0.771484375, 0.21533203125 ;  /* 0x3a2c32e4ff0c7431 */ /* 0x000fc600000001ff */
        /* <DEDUP_REMOVED lines=31> */
[----:B------:R-:W-:Y:S01]  /*29b0*/  FFMA R10, R9, R10, R11 ;  /* 0x0000000a090a7223 */ /* 0x000fe2000000000b */
[----:B------:R-:W-:-:S03]  /*29c0*/  IMAD.MOV.U32 R9, RZ, RZ, 0x391fcb8e ;  /* 0x391fcb8eff097424 */ /* 0x000fc600078e00ff */
[----:B------:R-:W-:-:S04]  /*29d0*/  FADD R4, R13, R10 ;  /* 0x0000000a0d047221 */ /* 0x000fc80000000000 */
[----:B------:R-:W-:Y:S01]  /*29e0*/  FMUL R7, R4, 2 ;  /* 0x4000000004077820 */ /* 0x000fe20000400000 */
[----:B------:R-:W-:-:S03]  /*29f0*/  FADD R13, -R13, R4 ;  /* 0x000000040d0d7221 */ /* 0x000fc60000000100 */
[----:B------:R-:W0:Y:S01]  /*2a00*/  FRND R6, R7 ;  /* 0x0000000700067307 */ /* 0x000e220000201000 */
[----:B------:R-:W-:Y:S01]  /*2a10*/  FADD R13, R10, -R13 ;  /* 0x8000000d0a0d7221 */ /* 0x000fe20000000000 */
[----:B------:R-:W-:Y:S01]  /*2a20*/  FFMA R4, R4, 2, -R7 ;  /* 0x4000000004047823 */ /* 0x000fe20000000807 */
[----:B------:R-:W-:-:S03]  /*2a30*/  FSETP.GT.AND P2, PT, |R7|, 152, PT ;  /* 0x431800000700780b */ /* 0x000fc60003f44200 */
[----:B------:R-:W-:Y:S01]  /*2a40*/  FFMA R13, R13, 2, R4 ;  /* 0x400000000d0d7823 */ /* 0x000fe20000000004 */
[----:B0-----:R-:W-:Y:S01]  /*2a50*/  FADD R4, R7, -R6 ;  /* 0x8000000607047221 */ /* 0x001fe20000000000 */
[----:B------:R-:W-:-:S03]  /*2a60*/  FSETP.GT.AND P1, PT, R6, RZ, PT ;  /* 0x000000ff0600720b */ /* 0x000fc60003f24000 */
[----:B------:R-:W-:Y:S01]  /*2a70*/  FADD R4, R4, R13 ;  /* 0x0000000d04047221 */ /* 0x000fe20000000000 */
[----:B------:R-:W-:Y:S02]  /*2a80*/  SEL R6, RZ, 0x83000000, P1 ;  /* 0x83000000ff067807 */ /* 0x000fe40000800000 */
[----:B------:R-:W-:Y:S01]  /*2a90*/  FSETP.GEU.AND P1, PT, R7, RZ, PT ;  /* 0x000000ff0700720b */ /* 0x000fe20003f2e000 */
[----:B------:R-:W-:Y:S01]  /*2aa0*/  FFMA R9, R4, R9, 0.0013391353422775864601 ;  /* 0x3aaf85ed04097423 */ /* 0x000fe20000000009 */
[----:B------:R-:W-:-:S03]  /*2ab0*/  IADD3 R8, PT, PT, R6, 0x7f000000, RZ ;  /* 0x7f00000006087810 */ /* 0x000fc60007ffe0ff */
[C---:B------:R-:W-:Y:S02]  /*2ac0*/  FFMA R11, R4.reuse, R9, 0.0096188392490148544312 ;  /* 0x3c1d9856040b7423 */ /* 0x040fe40000000009 */
[----:B------:R-:W0:Y:S02]  /*2ad0*/  F2I.NTZ R9, R7 ;  /* 0x0000000700097305 */ /* 0x000e240000203100 */
[----:B------:R-:W-:-:S04]  /*2ae0*/  FFMA R11, R4, R11, 0.055503588169813156128 ;  /* 0x3d6357bb040b7423 */ /* 0x000fc8000000000b */
[----:B------:R-:W-:-:S04]  /*2af0*/  FFMA R11, R4, R11, 0.24022644758224487305 ;  /* 0x3e75fdec040b7423 */ /* 0x000fc8000000000b */
[----:B------:R-:W-:-:S04]  /*2b00*/  FFMA R11, R4, R11, 0.69314718246459960938 ;  /* 0x3f317218040b7423 */ /* 0x000fc8000000000b */
[----:B------:R-:W-:Y:S01]  /*2b10*/  FFMA R11, R4, R11, 1 ;  /* 0x3f800000040b7423 */ /* 0x000fe2000000000b */
[----:B0-----:R-:W-:Y:S01]  /*2b20*/  IMAD R9, R9, 0x800000, -R6 ;  /* 0x0080000009097824 */ /* 0x001fe200078e0a06 */
[----:B------:R-:W-:Y:S02]  /*2b30*/  FSEL R4, RZ, +INF , !P1 ;  /* 0x7f800000ff047808 */ /* 0x000fe40004800000 */
[----:B------:R-:W-:-:S04]  /*2b40*/  FMUL R8, R8, R11 ;  /* 0x0000000b08087220 */ /* 0x000fc80000400000 */
[----:B------:R-:W-:Y:S01]  /*2b50*/  @!P2 FMUL R4, R9, R8 ;  /* 0x000000080904a220 */ /* 0x000fe20000400000 */
[----:B------:R-:W-:-:S07]  /*2b60*/  @!P0 LOP3.LUT R4, R0, 0x7fffffff, RZ, 0xc0, !PT ;  /* 0x7fffffff00048812 */ /* 0x000fce00078ec0ff */
.L_x_25:
[----:B------:R-:W-:Y:S05]  /*2b70*/  BSYNC.RECONVERGENT B0 ;  /* 0x0000000000007941 */ /* 0x000fea0003800200 */
.L_x_24:
[----:B------:R-:W-:-:S05]  /*2b80*/  FADD R5, R4, R5 ;  /* 0x0000000504057221 */ /* 0x000fca0000000000 */
[----:B------:R-:W-:Y:S01]  /*2b90*/  STG.E desc[UR6][R2.64], R5 ;  /* 0x0000000502007986 */ /* 0x000fe2000c101906 */
[----:B------:R-:W-:Y:S05]  /*2ba0*/  EXIT ;  /* 0x000000000000794d */ /* 0x000fea0003800000 */
        .weak           $__internal_0_$__cuda_sm3x_div_rn_noftz_f32_slowpath
        .type           $__internal_0_$__cuda_sm3x_div_rn_noftz_f32_slowpath,@function
        .size           $__internal_0_$__cuda_sm3x_div_rn_noftz_f32_slowpath,(.L_x_74 - $__internal_0_$__cuda_sm3x_div_rn_noftz_f32_slowpath)
$__internal_0_$__cuda_sm3x_div_rn_noftz_f32_slowpath:
[----:B------:R-:W-:Y:S01]  /*2bb0*/  SHF.R.U32.HI R6, RZ, 0x17, R3 ;  /* 0x00000017ff067819 */ /* 0x000fe20000011603 */
[----:B------:R-:W-:Y:S01]  /*2bc0*/  BSSY.RECONVERGENT B1, `(.L_x_26) ;  /* 0x0000062000017945 */ /* 0x000fe20003800200 */
[----:B------:R-:W-:Y:S02]  /*2bd0*/  SHF.R.U32.HI R4, RZ, 0x17, R0 ;  /* 0x00000017ff047819 */ /* 0x000fe40000011600 */
[----:B------:R-:W-:Y:S02]  /*2be0*/  LOP3.LUT R6, R6, 0xff, RZ, 0xc0, !PT ;  /* 0x000000ff06067812 */ /* 0x000fe400078ec0ff */
[----:B------:R-:W-:Y:S02]  /*2bf0*/  LOP3.LUT R14, R4, 0xff, RZ, 0xc0, !PT ;  /* 0x000000ff040e7812 */ /* 0x000fe400078ec0ff */
[----:B------:R-:W-:-:S03]  /*2c00*/  IADD3 R12, PT, PT, R6, -0x1, RZ ;  /* 0xffffffff060c7810 */ /* 0x000fc60007ffe0ff */
[----:B------:R-:W-:Y:S01]  /*2c10*/  VIADD R7, R14, 0xffffffff ;  /* 0xffffffff0e077836 */ /* 0x000fe20000000000 */
[----:B------:R-:W-:-:S04]  /*2c20*/  ISETP.GT.U32.AND P0, PT, R12, 0xfd, PT ;  /* 0x000000fd0c00780c */ /* 0x000fc80003f04070 */
[----:B------:R-:W-:-:S13]  /*2c30*/  ISETP.GT.U32.OR P0, PT, R7, 0xfd, P0 ;  /* 0x000000fd0700780c */ /* 0x000fda0000704470 */
[----:B------:R-:W-:Y:S01]  /*2c40*/  @!P0 MOV R4, RZ ;  /* 0x000000ff00048202 */ /* 0x000fe20000000f00 */
[----:B------:R-:W-:Y:S06]  /*2c50*/  @!P0 BRA `(.L_x_27) ;  /* 0x00000000005c8947 */ /* 0x000fec0003800000 */
[----:B------:R-:W-:Y:S02]  /*2c60*/  FSETP.GTU.FTZ.AND P0, PT, |R0|, +INF , PT ;  /* 0x7f8000000000780b */ /* 0x000fe40003f1c200 */
[----:B------:R-:W-:-:S04]  /*2c70*/  FSETP.GTU.FTZ.AND P1, PT, |R3|, +INF , PT ;  /* 0x7f8000000300780b */ /* 0x000fc80003f3c200 */
[----:B------:R-:W-:-:S13]  /*2c80*/  PLOP3.LUT P0, PT, P0, P1, PT, 0xf8, 0x8f ;  /* 0x00000000008f781c */ /* 0x000fda0000703f70 */
[----:B------:R-:W-:Y:S05]  /*2c90*/  @P0 BRA `(.L_x_28) ;  /* 0x00000004004c0947 */ /* 0x000fea0003800000 */
[----:B------:R-:W-:-:S13]  /*2ca0*/  LOP3.LUT P0, RZ, R3, 0x7fffffff, R0, 0xc8, !PT ;  /* 0x7fffffff03ff7812 */ /* 0x000fda000780c800 */
[----:B------:R-:W-:Y:S05]  /*2cb0*/  @!P0 BRA `(.L_x_29) ;  /* 0x00000004003c8947 */ /* 0x000fea0003800000 */
[C---:B------:R-:W-:Y:S02]  /*2cc0*/  FSETP.NEU.FTZ.AND P1, PT, |R0|.reuse, +INF , PT ;  /* 0x7f8000000000780b */ /* 0x040fe40003f3d200 */
[----:B------:R-:W-:Y:S02]  /*2cd0*/  FSETP.NEU.FTZ.AND P2, PT, |R3|, +INF , PT ;  /* 0x7f8000000300780b */ /* 0x000fe40003f5d200 */
[----:B------:R-:W-:-:S11]  /*2ce0*/  FSETP.NEU.FTZ.AND P0, PT, |R0|, +INF , PT ;  /* 0x7f8000000000780b */ /* 0x000fd60003f1d200 */
[----:B------:R-:W-:Y:S05]  /*2cf0*/  @!P2 BRA !P1, `(.L_x_29) ;  /* 0x00000004002ca947 */ /* 0x000fea0004800000 */
[----:B------:R-:W-:-:S04]  /*2d00*/  LOP3.LUT P1, RZ, R0, 0x7fffffff, RZ, 0xc0, !PT ;  /* 0x7fffffff00ff7812 */ /* 0x000fc8000782c0ff */
[----:B------:R-:W-:-:S13]  /*2d10*/  PLOP3.LUT P1, PT, P2, P1, PT, 0x2f, 0xf2 ;  /* 0x0000000000f2781c */ /* 0x000fda0001722577 */
[----:B------:R-:W-:Y:S05]  /*2d20*/  @P1 BRA `(.L_x_30) ;  /* 0x0000000400181947 */ /* 0x000fea0003800000 */
[----:B------:R-:W-:-:S04]  /*2d30*/  LOP3.LUT P1, RZ, R3, 0x7fffffff, RZ, 0xc0, !PT ;  /* 0x7fffffff03ff7812 */ /* 0x000fc8000782c0ff */
[----:B------:R-:W-:-:S13]  /*2d40*/  PLOP3.LUT P0, PT, P0, P1, PT, 0x2f, 0xf2 ;  /* 0x0000000000f2781c */ /* 0x000fda0000702577 */
[----:B------:R-:W-:Y:S05]  /*2d50*/  @P0 BRA `(.L_x_31) ;  /* 0x0000000400000947 */ /* 0x000fea0003800000 */
[----:B------:R-:W-:Y:S02]  /*2d60*/  ISETP.GE.AND P0, PT, R7, RZ, PT ;  /* 0x000000ff0700720c */ /* 0x000fe40003f06270 */
[----:B------:R-:W-:-:S11]  /*2d70*/  ISETP.GE.AND P1, PT, R12, RZ, PT ;  /* 0x000000ff0c00720c */ /* 0x000fd60003f26270 */
[----:B------:R-:W-:Y:S01]  /*2d80*/  @P0 MOV R4, RZ ;  /* 0x000000ff00040202 */ /* 0x000fe20000000f00 */
[----:B------:R-:W-:Y:S02]  /*2d90*/  @!P0 IMAD.MOV.U32 R4, RZ, RZ, -0x40 ;  /* 0xffffffc0ff048424 */ /* 0x000fe400078e00ff */
[----:B------:R-:W-:Y:S01]  /*2da0*/  @!P0 FFMA R0, R0, 1.84467440737095516160e+19, RZ ;  /* 0x5f80000000008823 */ /* 0x000fe200000000ff */
[----:B------:R-:W-:Y:S02]  /*2db0*/  @!P1 FFMA R3, R3, 1.84467440737095516160e+19, RZ ;  /* 0x5f80000003039823 */ /* 0x000fe400000000ff */
[----:B------:R-:W-:-:S07]  /*2dc0*/  @!P1 IADD3 R4, PT, PT, R4, 0x40, RZ ;  /* 0x0000004004049810 */ /* 0x000fce0007ffe0ff */
.L_x_27:
[----:B------:R-:W-:Y:S01]  /*2dd0*/  LEA R12, R6, 0xc0800000, 0x17 ;  /* 0xc0800000060c7811 */ /* 0x000fe200078eb8ff */
[----:B------:R-:W-:Y:S03]  /*2de0*/  BSSY.RECONVERGENT B2, `(.L_x_32) ;  /* 0x0000036000027945 */ /* 0x000fe60003800200 */
[----:B------:R-:W-:Y:S01]  /*2df0*/  IADD3 R12, PT, PT, -R12, R3, RZ ;  /* 0x000000030c0c7210 */ /* 0x000fe20007ffe1ff */
[----:B------:R-:W-:-:S03]  /*2e00*/  VIADD R3, R14, 0xffffff81 ;  /* 0xffffff810e037836 */ /* 0x000fc60000000000 */
[----:B------:R-:W0:Y:S01]  /*2e10*/  MUFU.RCP R7, R12 ;  /* 0x0000000c00077308 */ /* 0x000e220000001000 */
[----:B------:R-:W-:Y:S01]  /*2e20*/  FADD.FTZ R13, -R12, -RZ ;  /* 0x800000ff0c0d7221 */ /* 0x000fe20000010100 */
[----:B------:R-:W-:-:S03]  /*2e30*/  IMAD R0, R3, -0x800000, R0 ;  /* 0xff80000003007824 */ /* 0x000fc600078e0200 */
[----:B0-----:R-:W-:-:S04]  /*2e40*/  FFMA R14, R7, R13, 1 ;  /* 0x3f800000070e7423 */ /* 0x001fc8000000000d */
[----:B------:R-:W-:-:S04]  /*2e50*/  FFMA R18, R7, R14, R7 ;  /* 0x0000000e07127223 */ /* 0x000fc80000000007 */
[----:B------:R-:W-:-:S04]  /*2e60*/  FFMA R7, R0, R18, RZ ;  /* 0x0000001200077223 */ /* 0x000fc800000000ff */
[----:B------:R-:W-:-:S04]  /*2e70*/  FFMA R14, R13, R7, R0 ;  /* 0x000000070d0e7223 */ /* 0x000fc80000000000 */
[----:B------:R-:W-:Y:S01]  /*2e80*/  FFMA R17, R18, R14, R7 ;  /* 0x0000000e12117223 */ /* 0x000fe20000000007 */
[----:B------:R-:W-:-:S03]  /*2e90*/  IADD3 R7, PT, PT, R3, 0x7f, -R6 ;  /* 0x0000007f03077810 */ /* 0x000fc60007ffe806 */
[----:B------:R-:W-:Y:S01]  /*2ea0*/  FFMA R14, R13, R17, R0 ;  /* 0x000000110d0e7223 */ /* 0x000fe20000000000 */
[----:B------:R-:W-:-:S03]  /*2eb0*/  IADD3 R7, PT, PT, R7, R4, RZ ;  /* 0x0000000407077210 */ /* 0x000fc60007ffe0ff */
[----:B------:R-:W-:-:S05]  /*2ec0*/  FFMA R0, R18, R14, R17 ;  /* 0x0000000e12007223 */ /* 0x000fca0000000011 */
[----:B------:R-:W-:-:S04]  /*2ed0*/  SHF.R.U32.HI R3, RZ, 0x17, R0 ;  /* 0x00000017ff037819 */ /* 0x000fc80000011600 */
[----:B------:R-:W-:-:S04]  /*2ee0*/  LOP3.LUT R3, R3, 0xff, RZ, 0xc0, !PT ;  /* 0x000000ff03037812 */ /* 0x000fc800078ec0ff */
[----:B------:R-:W-:-:S05]  /*2ef0*/  IADD3 R12, PT, PT, R3, R7, RZ ;  /* 0x00000007030c7210 */ /* 0x000fca0007ffe0ff */
[----:B------:R-:W-:-:S05]  /*2f00*/  VIADD R3, R12, 0xffffffff ;  /* 0xffffffff0c037836 */ /* 0x000fca0000000000 */
[----:B------:R-:W-:-:S13]  /*2f10*/  ISETP.GE.U32.AND P0, PT, R3, 0xfe, PT ;  /* 0x000000fe0300780c */ /* 0x000fda0003f06070 */
[----:B------:R-:W-:Y:S05]  /*2f20*/  @!P0 BRA `(.L_x_33) ;  /* 0x0000000000808947 */ /* 0x000fea0003800000 */
[----:B------:R-:W-:-:S13]  /*2f30*/  ISETP.GT.AND P0, PT, R12, 0xfe, PT ;  /* 0x000000fe0c00780c */ /* 0x000fda0003f04270 */
[----:B------:R-:W-:Y:S05]  /*2f40*/  @P0 BRA `(.L_x_34) ;  /* 0x00000000006c0947 */ /* 0x000fea0003800000 */
[----:B------:R-:W-:-:S13]  /*2f50*/  ISETP.GE.AND P0, PT, R12, 0x1, PT ;  /* 0x000000010c00780c */ /* 0x000fda0003f06270 */
[----:B------:R-:W-:Y:S05]  /*2f60*/  @P0 BRA `(.L_x_35) ;  /* 0x0000000000740947 */ /* 0x000fea0003800000 */
[----:B------:R-:W-:Y:S02]  /*2f70*/  ISETP.GE.AND P0, PT, R12, -0x18, PT ;  /* 0xffffffe80c00780c */ /* 0x000fe40003f06270 */
[----:B------:R-:W-:-:S11]  /*2f80*/  LOP3.LUT R0, R0, 0x80000000, RZ, 0xc0, !PT ;  /* 0x8000000000007812 */ /* 0x000fd600078ec0ff */
[----:B------:R-:W-:Y:S05]  /*2f90*/  @!P0 BRA `(.L_x_35) ;  /* 0x0000000000688947 */ /* 0x000fea0003800000 */
[-CC-:B------:R-:W-:Y:S01]  /*2fa0*/  FFMA.RZ R3, R18, R14.reuse, R17.reuse ;  /* 0x0000000e12037223 */ /* 0x180fe2000000c011 */
[----:B------:R-:W-:Y:S01]  /*2fb0*/  IADD3 R7, PT, PT, R12, 0x20, RZ ;  /* 0x000000200c077810 */ /* 0x000fe20007ffe0ff */
[-CC-:B------:R-:W-:Y:S01]  /*2fc0*/  FFMA.RM R4, R18, R14.reuse, R17.reuse ;  /* 0x0000000e12047223 */ /* 0x180fe20000004011 */
[----:B------:R-:W-:Y:S02]  /*2fd0*/  ISETP.NE.AND P2, PT, R12, RZ, PT ;  /* 0x000000ff0c00720c */ /* 0x000fe40003f45270 */
[----:B------:R-:W-:Y:S01]  /*2fe0*/  LOP3.LUT R6, R3, 0x7fffff, RZ, 0xc0, !PT ;  /* 0x007fffff03067812 */ /* 0x000fe200078ec0ff */
[----:B------:R-:W-:Y:S01]  /*2ff0*/  FFMA.RP R3, R18, R14, R17 ;  /* 0x0000000e12037223 */ /* 0x000fe20000008011 */
[----:B------:R-:W-:Y:S02]  /*3000*/  ISETP.NE.AND P1, PT, R12, RZ, PT ;  /* 0x000000ff0c00720c */ /* 0x000fe40003f25270 */
[----:B------:R-:W-:Y:S02]  /*3010*/  LOP3.LUT R6, R6, 0x800000, RZ, 0xfc, !PT ;  /* 0x0080000006067812 */ /* 0x000fe400078efcff */
[----:B------:R-:W-:-:S02]  /*3020*/  IADD3 R12, PT, PT, -R12, RZ, RZ ;  /* 0x000000ff0c0c7210 */ /* 0x000fc40007ffe1ff */
[----:B------:R-:W-:Y:S02]  /*3030*/  SHF.L.U32 R7, R6, R7, RZ ;  /* 0x0000000706077219 */ /* 0x000fe400000006ff */
[----:B------:R-:W-:Y:S02]  /*3040*/  FSETP.NEU.FTZ.AND P0, PT, R3, R4, PT ;  /* 0x000000040300720b */ /* 0x000fe40003f1d000 */
[----:B------:R-:W-:Y:S02]  /*3050*/  SEL R3, R12, RZ, P2 ;  /* 0x000000ff0c037207 */ /* 0x000fe40001000000 */
[----:B------:R-:W-:Y:S02]  /*3060*/  ISETP.NE.AND P1, PT, R7, RZ, P1 ;  /* 0x000000ff0700720c */ /* 0x000fe40000f25270 */
[----:B------:R-:W-:Y:S02]  /*3070*/  SHF.R.U32.HI R3, RZ, R3, R6 ;  /* 0x00000003ff037219 */ /* 0x000fe40000011606 */
[----:B------:R-:W-:-:S02]  /*3080*/  PLOP3.LUT P0, PT, P0, P1, PT, 0xf8, 0x8f ;  /* 0x00000000008f781c */ /* 0x000fc40000703f70 */
[----:B------:R-:W-:Y:S02]  /*3090*/  SHF.R.U32.HI R7, RZ, 0x1, R3 ;  /* 0x00000001ff077819 */ /* 0x000fe40000011603 */
[----:B------:R-:W-:-:S04]  /*30a0*/  SEL R4, RZ, 0x1, !P0 ;  /* 0x00000001ff047807 */ /* 0x000fc80004000000 */
[----:B------:R-:W-:-:S04]  /*30b0*/  LOP3.LUT R4, R4, 0x1, R7, 0xf8, !PT ;  /* 0x0000000104047812 */ /* 0x000fc800078ef807 */
[----:B------:R-:W-:-:S05]  /*30c0*/  LOP3.LUT R4, R4, R3, RZ, 0xc0, !PT ;  /* 0x0000000304047212 */ /* 0x000fca00078ec0ff */
[----:B------:R-:W-:-:S05]  /*30d0*/  IMAD.IADD R7, R7, 0x1, R4 ;  /* 0x0000000107077824 */ /* 0x000fca00078e0204 */
[----:B------:R-:W-:Y:S01]  /*30e0*/  LOP3.LUT R0, R7, R0, RZ, 0xfc, !PT ;  /* 0x0000000007007212 */ /* 0x000fe200078efcff */
[----:B------:R-:W-:Y:S06]  /*30f0*/  BRA `(.L_x_35) ;  /* 0x0000000000107947 */ /* 0x000fec0003800000 */
.L_x_34:
[----:B------:R-:W-:-:S04]  /*3100*/  LOP3.LUT R0, R0, 0x80000000, RZ, 0xc0, !PT ;  /* 0x8000000000007812 */ /* 0x000fc800078ec0ff */
[----:B------:R-:W-:Y:S01]  /*3110*/  LOP3.LUT R0, R0, 0x7f800000, RZ, 0xfc, !PT ;  /* 0x7f80000000007812 */ /* 0x000fe200078efcff */
[----:B------:R-:W-:Y:S06]  /*3120*/  BRA `(.L_x_35) ;  /* 0x0000000000047947 */ /* 0x000fec0003800000 */
.L_x_33:
[----:B------:R-:W-:-:S07]  /*3130*/  LEA R0, R7, R0, 0x17 ;  /* 0x0000000007007211 */ /* 0x000fce00078eb8ff */
.L_x_35:
[----:B------:R-:W-:Y:S05]  /*3140*/  BSYNC.RECONVERGENT B2 ;  /* 0x0000000000027941 */ /* 0x000fea0003800200 */
.L_x_32:
[----:B------:R-:W-:Y:S05]  /*3150*/  BRA `(.L_x_36) ;  /* 0x0000000000207947 */ /* 0x000fea0003800000 */
.L_x_31:
[----:B------:R-:W-:-:S04]  /*3160*/  LOP3.LUT R0, R3, 0x80000000, R0, 0x48, !PT ;  /* 0x8000000003007812 */ /* 0x000fc800078e4800 */
[----:B------:R-:W-:Y:S01]  /*3170*/  LOP3.LUT R0, R0, 0x7f800000, RZ, 0xfc, !PT ;  /* 0x7f80000000007812 */ /* 0x000fe200078efcff */
[----:B------:R-:W-:Y:S06]  /*3180*/  BRA `(.L_x_36) ;  /* 0x0000000000147947 */ /* 0x000fec0003800000 */
.L_x_30:
[----:B------:R-:W-:Y:S01]  /*3190*/  LOP3.LUT R0, R3, 0x80000000, R0, 0x48, !PT ;  /* 0x8000000003007812 */ /* 0x000fe200078e4800 */
[----:B------:R-:W-:Y:S06]  /*31a0*/  BRA `(.L_x_36) ;  /* 0x00000000000c7947 */ /* 0x000fec0003800000 */
.L_x_29:
[----:B------:R-:W0:Y:S01]  /*31b0*/  MUFU.RSQ R0, -QNAN ;  /* 0xffc0000000007908 */ /* 0x000e220000001400 */
[----:B------:R-:W-:Y:S05]  /*31c0*/  BRA `(.L_x_36) ;  /* 0x0000000000047947 */ /* 0x000fea0003800000 */
.L_x_28:
[----:B------:R-:W-:-:S07]  /*31d0*/  FADD.FTZ R0, R0, R3 ;  /* 0x0000000300007221 */ /* 0x000fce0000010000 */
.L_x_36:
[----:B------:R-:W-:Y:S05]  /*31e0*/  BSYNC.RECONVERGENT B1 ;  /* 0x0000000000017941 */ /* 0x000fea0003800200 */
.L_x_26:
[----:B------:R-:W-:-:S04]  /*31f0*/  HFMA2 R3, -RZ, RZ, 0, 0 ;  /* 0x00000000ff037431 */ /* 0x000fc800000001ff */
[----:B0-----:R-:W-:Y:S05]  /*3200*/  RET.REL.NODEC R2 `(_Z7array1DPfS_ii) ;  /* 0xffffffcc027c7950 */ /* 0x001fea0003c3ffff */
.L_x_37:
        /* <DEDUP_REMOVED lines=15> */
.L_x_74:


//--------------------- .text._Z7array2DPfS_ii    --------------------------
	.section	.text._Z7array2DPfS_ii,"ax",@progbits
	.align	128
        .global         _Z7array2DPfS_ii
        .type           _Z7array2DPfS_ii,@function
        .size           _Z7array2DPfS_ii,(.L_x_75 - _Z7array2DPfS_ii)
        .other          _Z7array2DPfS_ii,@"STO_CUDA_ENTRY STV_DEFAULT"
_Z7array2DPfS_ii:
.text._Z7array2DPfS_ii:
[----:B------:R-:W0:Y:S01]  /*0000*/  LDC R1, c[0x0][0x37c] ;  /* 0x0000df00ff017b82 */ /* 0x000e220000000800 */
[----:B------:R-:W1:Y:S07]  /*0010*/  S2R R0, SR_TID.Y ;  /* 0x0000000000007919 */ /* 0x000e6e0000002200 */
[----:B------:R-:W2:Y:S01]  /*0020*/  LDC R8, c[0x0][0x360] ;  /* 0x0000d800ff087b82 */ /* 0x000ea20000000800 */
[----:B------:R-:W3:Y:S01]  /*0030*/  LDCU.64 UR6, c[0x0][0x390] ;  /* 0x00007200ff0677ac */ /* 0x000ee20008000a00 */
[----:B0-----:R-:W-:Y:S01]  /*0040*/  IADD3 R1, PT, PT, R1, -0x20, RZ ;  /* 0xffffffe001017810 */ /* 0x001fe20007ffe0ff */
[----:B------:R-:W2:Y:S05]  /*0050*/  S2R R3, SR_TID.X ;  /* 0x0000000000037919 */ /* 0x000eaa0000002100 */
[----:B------:R-:W1:Y:S08]  /*0060*/  S2UR UR5, SR_CTAID.Y ;  /* 0x00000000000579c3 */ /* 0x000e700000002600 */
[----:B------:R-:W1:Y:S08]  /*0070*/  LDC R9, c[0x0][0x364] ;  /* 0x0000d900ff097b82 */ /* 0x000e700000000800 */
[----:B------:R-:W2:Y:S01]  /*0080*/  S2UR UR4, SR_CTAID.X ;  /* 0x00000000000479c3 */ /* 0x000ea20000002500 */
[----:B-1----:R-:W-:-:S05]  /*0090*/  IMAD R9, R9, UR5, R0 ;  /* 0x0000000509097c24 */ /* 0x002fca000f8e0200 */
[----:B---3--:R-:W-:Y:S01]  /*00a0*/  ISETP.GE.AND P0, PT, R9, UR7, PT ;  /* 0x0000000709007c0c */ /* 0x008fe2000bf06270 */
[----:B--2---:R-:W-:-:S05]  /*00b0*/  IMAD R8, R8, UR4, R3 ;  /* 0x0000000408087c24 */ /* 0x004fca000f8e0203 */
[----:B------:R-:W-:-:S13]  /*00c0*/  ISETP.GE.OR P0, PT, R8, UR6, P0 ;  /* 0x0000000608007c0c */ /* 0x000fda0008706670 */
[----:B------:R-:W-:Y:S05]  /*00d0*/  @P0 EXIT ;  /* 0x000000000000094d */ /* 0x000fea0003800000 */
[----:B------:R-:W-:Y:S01]  /*00e0*/  I2FP.F32.S32 R15, UR6 ;  /* 0x00000006000f7c45 */ /* 0x000fe20008201400 */
[----:B------:R-:W-:Y:S01]  /*00f0*/  BSSY.RECONVERGENT B0, `(.L_x_38) ;  /* 0x000000f000007945 */ /* 0x000fe20003800200 */
[----:B------:R-:W-:Y:S02]  /*0100*/  I2FP.F32.S32 R0, R8 ;  /* 0x0000000800007245 */ /* 0x000fe40000201400 */
[----:B------:R-:W0:Y:S03]  /*0110*/  MUFU.RCP R2, R15 ;  /* 0x0000000f00027308 */ /* 0x000e260000001000 */
[----:B------:R-:W-:-:S05]  /*0120*/  FMUL R0, R0, 6.2800002098083496094 ;  /* 0x40c8f5c300007820 */ /* 0x000fca0000400000 */
[----:B------:R-:W1:Y:S01]  /*0130*/  FCHK P0, R0, R15 ;  /* 0x0000000f00007302 */ /* 0x000e620000000000 */
[----:B0-----:R-:W-:-:S04]  /*0140*/  FFMA R3, -R15, R2, 1 ;  /* 0x3f8000000f037423 */ /* 0x001fc80000000102 */
[----:B------:R-:W-:-:S04]  /*0150*/  FFMA R3, R2, R3, R2 ;  /* 0x0000000302037223 */ /* 0x000fc80000000002 */
[----:B------:R-:W-:-:S04]  /*0160*/  FFMA R2, R0, R3, RZ ;  /* 0x0000000300027223 */ /* 0x000fc800000000ff */
[----:B------:R-:W-:-:S04]  /*0170*/  FFMA R5, -R15, R2, R0 ;  /* 0x000000020f057223 */ /* 0x000fc80000000100 */
[----:B------:R-:W-:Y:S01]  /*0180*/  FFMA R5, R3, R5, R2 ;  /* 0x0000000503057223 */ /* 0x000fe20000000002 */
[----:B-1----:R-:W-:Y:S06]  /*0190*/  @!P0 BRA `(.L_x_39) ;  /* 0x0000000000108947 */ /* 0x002fec0003800000 */
[----:B------:R-:W-:Y:S01]  /*01a0*/  IMAD.MOV.U32 R3, RZ, RZ, R15 ;  /* 0x000000ffff037224 */ /* 0x000fe200078e000f */
[----:B------:R-:W-:-:S07]  /*01b0*/  MOV R2, 0x1d0 ;  /* 0x000001d000027802 */ /* 0x000fce0000000f00 */
[----:B------:R-:W-:Y:S05]  /*01c0*/  CALL.REL.NOINC `($__internal_1_$__cuda_sm3x_div_rn_noftz_f32_slowpath) ;  /* 0x0000002400d47944 */ /* 0x000fea0003c00000 */
[----:B------:R-:W-:-:S07]  /*01d0*/  MOV R5, R0 ;  /* 0x0000000000057202 */ /* 0x000fce0000000f00 */
.L_x_39:
[----:B------:R-:W-:Y:S05]  /*01e0*/  BSYNC.RECONVERGENT B0 ;  /* 0x0000000000007941 */ /* 0x000fea0003800200 */
.L_x_38:
        /* <DEDUP_REMOVED lines=23> */
.L_x_42:
        /* <DEDUP_REMOVED lines=44> */
.L_x_41:
[----:B------:R-:W-:Y:S05]  /*0620*/  BSYNC.RECONVERGENT B0 ;  /* 0x0000000000007941 */ /* 0x000fea0003800200 */
.L_x_40:
        /* <DEDUP_REMOVED lines=16> */
[----:B------:R-:W-:-:S03]  /*0730*/  I2FP.F32.U32 R2, R9 ;  /* 0x0000000900027245 */ /* 0x000fc60000201000 */
        /* <DEDUP_REMOVED lines=77> */
.L_x_44:
[----:B------:R-:W-:Y:S05]  /*0c10*/  BSYNC.RECONVERGENT B0 ;  /* 0x0000000000007941 */ /* 0x000fea0003800200 */
.L_x_43:
[----:B------:R-:W-:Y:S01]  /*0c20*/  BSSY.RECONVERGENT B0, `(.L_x_45) ;  /* 0x0000008000007945 */ /* 0x000fe20003800200 */
[----:B------:R-:W-:-:S03]  /*0c30*/  FFMA R7, R0, R3, R7 ;  /* 0x0000000300077223 */ /* 0x000fc60000000007 */
[----:B------:R-:W-:Y:S05]  /*0c40*/  @!P1 BRA `(.L_x_46) ;  /* 0x0000000000149947 */ /* 0x000fea0003800000 */
[----:B------:R-:W-:Y:S01]  /*0c50*/  MOV R0, R2 ;  /* 0x0000000200007202 */ /* 0x000fe20000000f00 */
[----:B------:R-:W-:Y:S01]  /*0c60*/  IMAD.MOV.U32 R3, RZ, RZ, R15 ;  /* 0x000000ffff037224 */ /* 0x000fe200078e000f */
[----:B------:R-:W-:-:S07]  /*0c70*/  MOV R2, 0xc90 ;  /* 0x00000c9000027802 */ /* 0x000fce0000000f00 */
[----:B------:R-:W-:Y:S05]  /*0c80*/  CALL.REL.NOINC `($__internal_1_$__cuda_sm3x_div_rn_noftz_f32_slowpath) ;  /* 0x0000001c00247944 */ /* 0x000fea0003c00000 */
[----:B------:R-:W-:-:S07]  /*0c90*/  MOV R7, R0 ;  /* 0x0000000000077202 */ /* 0x000fce0000000f00 */
.L_x_46:
[----:B------:R-:W-:Y:S05]  /*0ca0*/  BSYNC.RECONVERGENT B0 ;  /* 0x0000000000007941 */ /* 0x000fea0003800200 */
.L_x_45:
        /* <DEDUP_REMOVED lines=22> */
.L_x_49:
        /* <DEDUP_REMOVED lines=44> */
.L_x_48:
[----:B------:R-:W-:Y:S05]  /*10d0*/  BSYNC.RECONVERGENT B0 ;  /* 0x0000000000007941 */ /* 0x000fea0003800200 */
.L_x_47:
        /* <DEDUP_REMOVED lines=88> */
.L_x_51:
[----:B------:R-:W-:Y:S05]  /*1660*/  BSYNC.RECONVERGENT B0 ;  /* 0x0000000000007941 */ /* 0x000fea0003800200 */
.L_x_50:
        /* <DEDUP_REMOVED lines=19> */
.L_x_54:
        /* <DEDUP_REMOVED lines=44> */
.L_x_53:
[----:B------:R-:W-:Y:S05]  /*1a60*/  BSYNC.RECONVERGENT B0 ;  /* 0x0000000000007941 */ /* 0x000fea0003800200 */
.L_x_52:
        /* <DEDUP_REMOVED lines=78> */
[----:B------:R-:W-:Y:S02]  /*1f50*/  IADD3 R8, PT, PT, R3, 0x7f000000, RZ ;  /* 0x7f00000003087810 */ /* 0x000fe40007ffe0ff */
[----:B-1----:R-:W-:Y:S01]  /*1f60*/  LEA R6, R6, -R3, 0x17 ;  /* 0x8000000306067211 */ /* 0x002fe200078eb8ff */
[----:B------:R-:W-:Y:S01]  /*1f70*/  FFMA R9, R2, R5, 1 ;  /* 0x3f80000002097423 */ /* 0x000fe20000000005 */
[----:B------:R-:W-:-:S03]  /*1f80*/  FSEL R5, RZ, +INF , !P2 ;  /* 0x7f800000ff057808 */ /* 0x000fc60005000000 */
[----:B------:R-:W-:-:S04]  /*1f90*/  FMUL R9, R8, R9 ;  /* 0x0000000908097220 */ /* 0x000fc80000400000 */
[----:B------:R-:W-:Y:S01]  /*1fa0*/  @!P3 FMUL R5, R6, R9 ;  /* 0x000000090605b220 */ /* 0x000fe20000400000 */
[----:B------:R-:W-:-:S07]  /*1fb0*/  @!P0 LOP3.LUT R5, R0, 0x7fffffff, RZ, 0xc0, !PT ;  /* 0x7fffffff00058812 */ /* 0x000fce00078ec0ff */
.L_x_56:
[----:B------:R-:W-:Y:S05]  /*1fc0*/  BSYNC.RECONVERGENT B0 ;  /* 0x0000000000007941 */ /* 0x000fea0003800200 */
.L_x_55:
[----:B------:R-:W-:Y:S04]  /*1fd0*/  BSSY.RECONVERGENT B0, `(.L_x_57) ;  /* 0x0000039000007945 */ /* 0x000fe80003800200 */
[----:B------:R-:W-:Y:S05]  /*1fe0*/  @!P1 BRA `(.L_x_58) ;  /* 0x0000000000dc9947 */ /* 0x000fea0003800000 */
[----:B------:R-:W-:-:S13]  /*1ff0*/  FSETP.NEU.AND P0, PT, |R7|, +INF , PT ;  /* 0x7f8000000700780b */ /* 0x000fda0003f0d200 */
[----:B------:R-:W-:Y:S01]  /*2000*/  @!P0 FMUL R14, RZ, R7 ;  /* 0x00000007ff0e8220 */ /* 0x000fe20000400000 */
[----:B------:R-:W-:Y:S01]  /*2010*/  @!P0 IMAD.MOV.U32 R15, RZ, RZ, RZ ;  /* 0x000000ffff0f8224 */ /* 0x000fe200078e00ff */
[----:B------:R-:W-:Y:S06]  /*2020*/  @!P0 BRA `(.L_x_58) ;  /* 0x0000000000cc8947 */ /* 0x000fec0003800000 */
[----:B------:R-:W-:Y:S01]  /*2030*/  SHF.L.U32 R2, R7, 0x8, RZ ;  /* 0x0000000807027819 */ /* 0x000fe200000006ff */
[----:B------:R-:W-:Y:S02]  /*2040*/  HFMA2 R6, -RZ, RZ, 0, 0 ;  /* 0x00000000ff067431 */ /* 0x000fe400000001ff */
[----:B------:R-:W-:Y:S01]  /*2050*/  IMAD.MOV.U32 R0, RZ, RZ, R1 ;  /* 0x000000ffff007224 */ /* 0x000fe200078e0001 */
[----:B------:R-:W0:Y:S01]  /*2060*/  LDCU.64 UR8, c[0x4][URZ] ;  /* 0x01000000ff0877ac */ /* 0x000e220008000a00 */
[----:B------:R-:W-:Y:S01]  /*2070*/  LOP3.LUT R15, R2, 0x80000000, RZ, 0xfc, !PT ;  /* 0x80000000020f7812 */ /* 0x000fe200078efcff */
[----:B------:R-:W-:Y:S01]  /*2080*/  UMOV UR5, URZ ;  /* 0x000000ff00057c82 */ /* 0x000fe20008000000 */
[----:B------:R-:W-:-:S05]  /*2090*/  UMOV UR4, URZ ;  /* 0x000000ff00047c82 */ /* 0x000fca0008000000 */
.L_x_59:
[----:B0-----:R-:W-:Y:S02]  /*20a0*/  MOV R8, UR8 ;  /* 0x0000000800087c02 */ /* 0x001fe40008000f00 */
        /* <DEDUP_REMOVED lines=43> */
.L_x_58:
[----:B------:R-:W-:Y:S05]  /*2360*/  BSYNC.RECONVERGENT B0 ;  /* 0x0000000000007941 */ /* 0x000fea0003800200 */
.L_x_57:
[C---:B------:R-:W-:Y:S01]  /*2370*/  LOP3.LUT R0, R15.reuse, 0x1, RZ, 0xc0, !PT ;  /* 0x000000010f007812 */ /* 0x040fe200078ec0ff */
[----:B------:R-:W-:Y:S01]  /*2380*/  FMUL R7, R14, R14 ;  /* 0x0000000e0e077220 */ /* 0x000fe20000400000 */
[----:B------:R-:W-:Y:S01]  /*2390*/  IMAD.MOV.U32 R9, RZ, RZ, 0x3effffff ;  /* 0x3effffffff097424 */ /* 0x000fe200078e00ff */
[----:B------:R-:W-:Y:S01]  /*23a0*/  LOP3.LUT P1, RZ, R15, 0x2, RZ, 0xc0, !PT ;  /* 0x000000020fff7812 */ /* 0x000fe2000782c0ff */
[----:B------:R-:W0:Y:S01]  /*23b0*/  LDC.64 R2, c[0x0][0x388] ;  /* 0x0000e200ff027b82 */ /* 0x000e220000000a00 */
[----:B------:R-:W-:Y:S01]  /*23c0*/  ISETP.NE.U32.AND P0, PT, R0, 0x1, PT ;  /* 0x000000010000780c */ /* 0x000fe20003f05070 */
[----:B------:R-:W-:Y:S02]  /*23d0*/  HFMA2 R0, -RZ, RZ, 1.291015625, -0.052581787109375 ;  /* 0x3d2aaabbff007431 */ /* 0x000fe400000001ff */
[----:B------:R-:W-:Y:S01]  /*23e0*/  FFMA R12, R7, R12, -0.0013887860113754868507 ;  /* 0xbab607ed070c7423 */ /* 0x000fe2000000000c */
[----:B------:R-:W-:Y:S01]  /*23f0*/  BSSY.RECONVERGENT B0, `(.L_x_60) ;  /* 0x000004f000007945 */ /* 0x000fe20003800200 */
[----:B------:R-:W-:-:S02]  /*2400*/  FSEL R9, -R9, -0.16666662693023681641, !P0 ;  /* 0xbe2aaaa809097808 */ /* 0x000fc40004000100 */
[----:B------:R-:W-:Y:S02]  /*2410*/  MOV R4, 0x3f800000 ;  /* 0x3f80000000047802 */ /* 0x000fe40000000f00 */
[----:B------:R-:W-:Y:S02]  /*2420*/  FSEL R12, R12, -0.00019574658654164522886, !P0 ;  /* 0xb94d41530c0c7808 */ /* 0x000fe40004000000 */
        /* <DEDUP_REMOVED lines=48> */
[----:B------:R-:W-:-:S03]  /*2730*/  MOV R9, 0x391fcb8e ;  /* 0x391fcb8e00097802 */ /* 0x000fc60000000f00 */
        /* <DEDUP_REMOVED lines=13> */
[----:B------:R-:W-:Y:S02]  /*2810*/  FFMA R9, R4, R9, 0.0013391353422775864601 ;  /* 0x3aaf85ed04097423 */ /* 0x000fe40000000009 */
[----:B------:R-:W-:Y:S02]  /*2820*/  VIADD R8, R6, 0x7f000000 ;  /* 0x7f00000006087836 */ /* 0x000fe40000000000 */
[C---:B------:R-:W-:Y:S02]  /*2830*/  FFMA R11, R4.reuse, R9, 0.0096188392490148544312 ;  /* 0x3c1d9856040b7423 */ /* 0x040fe40000000009 */
[----:B------:R-:W0:Y:S02]  /*2840*/  F2I.NTZ R9, R7 ;  /* 0x0000000700097305 */ /* 0x000e240000203100 */
[----:B------:R-:W-:-:S04]  /*2850*/  FFMA R11, R4, R11, 0.055503588169813156128 ;  /* 0x3d6357bb040b7423 */ /* 0x000fc8000000000b */
[----:B------:R-:W-:-:S04]  /*2860*/  FFMA R11, R4, R11, 0.24022644758224487305 ;  /* 0x3e75fdec040b7423 */ /* 0x000fc8000000000b */
[----:B------:R-:W-:-:S04]  /*2870*/  FFMA R11, R4, R11, 0.69314718246459960938 ;  /* 0x3f317218040b7423 */ /* 0x000fc8000000000b */
[----:B------:R-:W-:Y:S01]  /*2880*/  FFMA R11, R4, R11, 1 ;  /* 0x3f800000040b7423 */ /* 0x000fe2000000000b */
[----:B0-----:R-:W-:Y:S02]  /*2890*/  LEA R9, R9, -R6, 0x17 ;  /* 0x8000000609097211 */ /* 0x001fe400078eb8ff */
[----:B------:R-:W-:Y:S01]  /*28a0*/  FSEL R4, RZ, +INF , !P1 ;  /* 0x7f800000ff047808 */ /* 0x000fe20004800000 */
[----:B------:R-:W-:-:S04]  /*28b0*/  FMUL R8, R8, R11 ;  /* 0x0000000b08087220 */ /* 0x000fc80000400000 */
[----:B------:R-:W-:Y:S01]  /*28c0*/  @!P2 FMUL R4, R9, R8 ;  /* 0x000000080904a220 */ /* 0x000fe20000400000 */
[----:B------:R-:W-:-:S07]  /*28d0*/  @!P0 LOP3.LUT R4, R0, 0x7fffffff, RZ, 0xc0, !PT ;  /* 0x7fffffff00048812 */ /* 0x000fce00078ec0ff */
.L_x_61:
[----:B------:R-:W-:Y:S05]  /*28e0*/  BSYNC.RECONVERGENT B0 ;  /* 0x0000000000007941 */ /* 0x000fea0003800200 */
.L_x_60:
[----:B------:R-:W-:-:S05]  /*28f0*/  FADD R5, R4, R5 ;  /* 0x0000000504057221 */ /* 0x000fca0000000000 */
[----:B------:R-:W-:Y:S01]  /*2900*/  STG.E desc[UR6][R2.64], R5 ;  /* 0x0000000502007986 */ /* 0x000fe2000c101906 */
[----:B------:R-:W-:Y:S05]  /*2910*/  EXIT ;  /* 0x000000000000794d */ /* 0x000fea0003800000 */
        .weak           $__internal_1_$__cuda_sm3x_div_rn_noftz_f32_slowpath
        .type           $__internal_1_$__cuda_sm3x_div_rn_noftz_f32_slowpath,@function
        .size           $__internal_1_$__cuda_sm3x_div_rn_noftz_f32_slowpath,(.L_x_75 - $__internal_1_$__cuda_sm3x_div_rn_noftz_f32_slowpath)
$__internal_1_$__cuda_sm3x_div_rn_noftz_f32_slowpath:
        /* <DEDUP_REMOVED lines=34> */
.L_x_63:
        /* <DEDUP_REMOVED lines=51> */
.L_x_70:
[----:B------:R-:W-:-:S04]  /*2e70*/  LOP3.LUT R0, R0, 0x80000000, RZ, 0xc0, !PT ;  /* 0x8000000000007812 */ /* 0x000fc800078ec0ff */
[----:B------:R-:W-:Y:S01]  /*2e80*/  LOP3.LUT R0, R0, 0x7f800000, RZ, 0xfc, !PT ;  /* 0x7f80000000007812 */ /* 0x000fe200078efcff */
[----:B------:R-:W-:Y:S06]  /*2e90*/  BRA `(.L_x_71) ;  /* 0x0000000000047947 */ /* 0x000fec0003800000 */
.L_x_69:
[----:B------:R-:W-:-:S07]  /*2ea0*/  LEA R0, R7, R0, 0x17 ;  /* 0x0000000007007211 */ /* 0x000fce00078eb8ff */
.L_x_71:
[----:B------:R-:W-:Y:S05]  /*2eb0*/  BSYNC.RECONVERGENT B2 ;  /* 0x0000000000027941 */ /* 0x000fea0003800200 */
.L_x_68:
[----:B------:R-:W-:Y:S05]  /*2ec0*/  BRA `(.L_x_72) ;  /* 0x0000000000207947 */ /* 0x000fea0003800000 */
.L_x_67:
[----:B------:R-:W-:-:S04]  /*2ed0*/  LOP3.LUT R0, R3, 0x80000000, R0, 0x48, !PT ;  /* 0x8000000003007812 */ /* 0x000fc800078e4800 */
[----:B------:R-:W-:Y:S01]  /*2ee0*/  LOP3.LUT R0, R0, 0x7f800000, RZ, 0xfc, !PT ;  /* 0x7f80000000007812 */ /* 0x000fe200078efcff */
[----:B------:R-:W-:Y:S06]  /*2ef0*/  BRA `(.L_x_72) ;  /* 0x0000000000147947 */ /* 0x000fec0003800000 */
.L_x_66:
[----:B------:R-:W-:Y:S01]  /*2f00*/  LOP3.LUT R0, R3, 0x80000000, R0, 0x48, !PT ;  /* 0x8000000003007812 */ /* 0x000fe200078e4800 */
[----:B------:R-:W-:Y:S06]  /*2f10*/  BRA `(.L_x_72) ;  /* 0x00000000000c7947 */ /* 0x000fec0003800000 */
.L_x_65:
[----:B------:R-:W0:Y:S01]  /*2f20*/  MUFU.RSQ R0, -QNAN ;  /* 0xffc0000000007908 */ /* 0x000e220000001400 */
[----:B------:R-:W-:Y:S05]  /*2f30*/  BRA `(.L_x_72) ;  /* 0x0000000000047947 */ /* 0x000fea0003800000 */
.L_x_64:
[----:B------:R-:W-:-:S07]  /*2f40*/  FADD.FTZ R0, R0, R3 ;  /* 0x0000000300007221 */ /* 0x000fce0000010000 */
.L_x_72:
[----:B------:R-:W-:Y:S05]  /*2f50*/  BSYNC.RECONVERGENT B1 ;  /* 0x0000000000017941 */ /* 0x000fea0003800200 */
.L_x_62:
[----:B------:R-:W-:-:S04]  /*2f60*/  HFMA2 R3, -RZ, RZ, 0, 0 ;  /* 0x00000000ff037431 */ /* 0x000fc800000001ff */
[----:B0-----:R-:W-:Y:S05]  /*2f70*/  RET.REL.NODEC R2 `(_Z7array2DPfS_ii) ;  /* 0xffffffd002207950 */ /* 0x001fea0003c3ffff */
.L_x_73:
        /* <DEDUP_REMOVED lines=16> */
.L_x_75:


//--------------------- .nv.global.init           --------------------------
	.section	.nv.global.init,"aw",@progbits
	.align	4
.nv.global.init:
	.type		__cudart_i2opi_f,@object
	.size		__cudart_i2opi_f,(.L_0 - __cudart_i2opi_f)
__cudart_i2opi_f:
        /*0000*/ 	.byte	0x41, 0x90, 0x43, 0x3c, 0x99, 0x95, 0x62, 0xdb, 0xc0, 0xdd, 0x34, 0xf5, 0xd1, 0x57, 0x27, 0xfc
        /*0010*/ 	.byte	0x29, 0x15, 0x44, 0x4e, 0x6e, 0x83, 0xf9, 0xa2
.L_0:


//--------------------- .nv.shared.reserved.0     --------------------------
	.section	.nv.shared.reserved.0,"aw",@nobits
	.weak		__nv_reservedSMEM_offset_0_alias
	.size		__nv_reservedSMEM_offset_0_alias, 0, 64
	.other		__nv_reservedSMEM_offset_0_alias,@"STO_CUDA_RESERVED_SHARED STV_DEFAULT"
__nv_reservedSMEM_offset_0_alias:
	.zero		0
	.zero		64


//--------------------- .nv.constant0._Z5sum1DPfS_S_ii --------------------------
	.section	.nv.constant0._Z5sum1DPfS_S_ii,"a",@progbits
	.sectionflags	@""
	.align	4
.nv.constant0._Z5sum1DPfS_S_ii:
	.zero		928


//--------------------- .nv.constant0._Z5sum2DPfS_S_ii --------------------------
	.section	.nv.constant0._Z5sum2DPfS_S_ii,"a",@progbits
	.sectionflags	@""
	.align	4
.nv.constant0._Z5sum2DPfS_S_ii:
	.zero		928


//--------------------- .nv.constant0._Z7array1DPfS_ii --------------------------
	.section	.nv.constant0._Z7array1DPfS_ii,"a",@progbits
	.sectionflags	@""
	.align	4
.nv.constant0._Z7array1DPfS_ii:
	.zero		920


//--------------------- .nv.constant0._Z7array2DPfS_ii --------------------------
	.section	.nv.constant0._Z7array2DPfS_ii,"a",@progbits
	.sectionflags	@""
	.align	4
.nv.constant0._Z7array2DPfS_ii:
	.zero		920


//--------------------- SYMBOLS --------------------------

	.type		.nv.reservedSmem.offset0,@object
	.size		.nv.reservedSmem.offset0,0x4
